def matmul_kernel(
    a_ptr,
    b_ptr,
    c_ptr,
    M,
    N,
    K,
    stride_am,
    stride_ak,
    stride_bk,
    stride_bn,
    stride_cm,
    stride_cn,
    BLOCK_M: tl.constexpr,
    BLOCK_N: tl.constexpr,
    BLOCK_K: tl.constexpr,
    GROUP_M: tl.constexpr,
):
    pid = tl.program_id(axis=0)
    num_pid_m = tl.cdiv(M, BLOCK_M)
    num_pid_n = tl.cdiv(N, BLOCK_N)
    num_pid_in_group = GROUP_M * num_pid_n
    group_id = pid // num_pid_in_group
    first_pid_m = group_id * GROUP_M
    group_size_m = min(num_pid_m - first_pid_m, GROUP_M)
    pid_m = first_pid_m + ((pid % num_pid_in_group) % group_size_m)
    pid_n = (pid % num_pid_in_group) // group_size_m

    offs_am = (pid_m * BLOCK_M + tl.arange(0, BLOCK_M)) % M
    offs_bn = (pid_n * BLOCK_N + tl.arange(0, BLOCK_N)) % N
    offs_k = tl.arange(0, BLOCK_K)
    a_ptrs = a_ptr + offs_am[:, None] * stride_am + offs_k[None, :] * stride_ak
    b_ptrs = b_ptr + offs_k[:, None] * stride_bk + offs_bn[None, :] * stride_bn

    acc = tl.zeros((BLOCK_M, BLOCK_N), dtype=tl.float32)
    for kk in range(0, tl.cdiv(K, BLOCK_K)):
        a = tl.load(a_ptrs, mask=offs_k[None, :] < K - kk * BLOCK_K, other=0.0)
        b = tl.load(b_ptrs, mask=offs_k[:, None] < K - kk * BLOCK_K, other=0.0)
        acc = tl.dot(a, b, acc)
        a_ptrs += BLOCK_K * stride_ak
        b_ptrs += BLOCK_K * stride_bk

    c = acc.to(c_ptr.dtype.element_ty)
    offs_cm = pid_m * BLOCK_M + tl.arange(0, BLOCK_M)
    offs_cn = pid_n * BLOCK_N + tl.arange(0, BLOCK_N)
    c_ptrs = c_ptr + offs_cm[:, None] * stride_cm + offs_cn[None, :] * stride_cn
    mask = (offs_cm[:, None] < M) & (offs_cn[None, :] < N)
    tl.store(c_ptrs, c, mask=mask)

# config = {"BLOCK_K": 64, "BLOCK_M": 128, "BLOCK_N": 128, "GROUP_M": 1, "arch": "sm_90", "dtype": "fp16", "num_ctas": 1, "num_stages": 3, "num_warps": 4}
# arch = sm_90


// ===== COMPILED SASS (sm_90a) =====

	.target	sm_90a

	.elftype	@"ET_EXEC"


//--------------------- .note.nv.tkinfo           --------------------------
	.section	.note.nv.tkinfo,"",@"SHT_NOTE"
	.sectionflags	@"SHF_NOTE_NV_TKINFO"
	.tkinfo
        /*0018*/ 	.word	0x00000002
        /*0030*/ 	.string	""
        /*0030*/ 	.string	"ptxas"
        /*0030*/ 	.string	"Cuda compilation tools, release 13.0, V13.0.88"
        /*0030*/ 	.string	"Build cuda_13.0.r13.0/compiler.36424714_0"
        /*0030*/ 	.string	"-v  -suppress-debug-info  -lineinfo  -arch sm_90a "



//--------------------- .note.nv.cuinfo           --------------------------
	.section	.note.nv.cuinfo,"",@"SHT_NOTE"
	.sectionflags	@"SHF_NOTE_NV_CUINFO"
        /*0018*/ 	.short	0x0002
        /*001a*/ 	.short	0x005a
        /*001c*/ 	.short	0x0082
	.zero		2


//--------------------- .nv.info                  --------------------------
	.section	.nv.info,"",@"SHT_CUDA_INFO"
	.align	4


	//----- nvinfo : EIATTR_REGCOUNT
	.align		4
        /*0000*/ 	.byte	0x04, 0x2f
        /*0002*/ 	.short	(.L_1 - .L_0)
	.align		4
.L_0:
        /*0004*/ 	.word	index@(matmul_kernel)
        /*0008*/ 	.word	0x000000ff


	//----- nvinfo : EIATTR_FRAME_SIZE
	.align		4
.L_1:
        /*000c*/ 	.byte	0x04, 0x11
        /*000e*/ 	.short	(.L_3 - .L_2)
	.align		4
.L_2:
        /*0010*/ 	.word	index@(matmul_kernel)
        /*0014*/ 	.word	0x000002c0


	//----- nvinfo : EIATTR_MIN_STACK_SIZE
	.align		4
.L_3:
        /*0018*/ 	.byte	0x04, 0x12
        /*001a*/ 	.short	(.L_5 - .L_4)
	.align		4
.L_4:
        /*001c*/ 	.word	index@(matmul_kernel)
        /*0020*/ 	.word	0x000002c0
.L_5:


//--------------------- .nv.compat                --------------------------
	.section	.nv.compat,"",@"SHT_CUDA_COMPAT_INFO"
	.align	4
        /*0000*/ 	.byte	0x02, 0x09, 0x01, 0x00, 0x02, 0x02, 0x04, 0x00, 0x02, 0x05, 0x05, 0x00, 0x03, 0x07, 0x01, 0x01
        /*0010*/ 	.byte	0x02, 0x03, 0x00, 0x00, 0x02, 0x06, 0x01, 0x00, 0x04, 0x0b, 0x08, 0x00, 0x00, 0x00, 0x00, 0x00
        /*0020*/ 	.byte	0x00, 0x00, 0x00, 0x00


//--------------------- .nv.info.matmul_kernel    --------------------------
	.section	.nv.info.matmul_kernel,"",@"SHT_CUDA_INFO"
	.sectionflags	@""
	.align	4


	//----- nvinfo : EIATTR_CUDA_API_VERSION
	.align		4
        /*0000*/ 	.byte	0x04, 0x37
        /*0002*/ 	.short	(.L_7 - .L_6)
.L_6:
        /*0004*/ 	.word	0x00000082


	//----- nvinfo : EIATTR_KPARAM_INFO
	.align		4
.L_7:
        /*0008*/ 	.byte	0x04, 0x17
        /*000a*/ 	.short	(.L_9 - .L_8)
.L_8:
        /*000c*/ 	.word	0x00000000
        /*0010*/ 	.short	0x000d
        /*0012*/ 	.short	0x0048
        /*0014*/ 	.byte	0x00, 0xf4, 0x21, 0x00


	//----- nvinfo : EIATTR_KPARAM_INFO
	.align		4
.L_9:
        /*0018*/ 	.byte	0x04, 0x17
        /*001a*/ 	.short	(.L_11 - .L_10)
.L_10:
        /*001c*/ 	.word	0x00000000
        /*0020*/ 	.short	0x000c
        /*0022*/ 	.short	0x0040
        /*0024*/ 	.byte	0x00, 0xf4, 0x21, 0x00


	//----- nvinfo : EIATTR_KPARAM_INFO
	.align		4
.L_11:
        /*0028*/ 	.byte	0x04, 0x17
        /*002a*/ 	.short	(.L_13 - .L_12)
.L_12:
        /*002c*/ 	.word	0x00000000
        /*0030*/ 	.short	0x000b
        /*0032*/ 	.short	0x0038
        /*0034*/ 	.byte	0x00, 0xf0, 0x11, 0x00


	//----- nvinfo : EIATTR_KPARAM_INFO
	.align		4
.L_13:
        /*0038*/ 	.byte	0x04, 0x17
        /*003a*/ 	.short	(.L_15 - .L_14)
.L_14:
        /*003c*/ 	.word	0x00000000
        /*0040*/ 	.short	0x000a
        /*0042*/ 	.short	0x0034
        /*0044*/ 	.byte	0x00, 0xf0, 0x11, 0x00


	//----- nvinfo : EIATTR_KPARAM_INFO
	.align		4
.L_15:
        /*0048*/ 	.byte	0x04, 0x17
        /*004a*/ 	.short	(.L_17 - .L_16)
.L_16:
        /*004c*/ 	.word	0x00000000
        /*0050*/ 	.short	0x0009
        /*0052*/ 	.short	0x0030
        /*0054*/ 	.byte	0x00, 0xf0, 0x11, 0x00


	//----- nvinfo : EIATTR_KPARAM_INFO
	.align		4
.L_17:
        /*0058*/ 	.byte	0x04, 0x17
        /*005a*/ 	.short	(.L_19 - .L_18)
.L_18:
        /*005c*/ 	.word	0x00000000
        /*0060*/ 	.short	0x0008
        /*0062*/ 	.short	0x002c
        /*0064*/ 	.byte	0x00, 0xf0, 0x11, 0x00


	//----- nvinfo : EIATTR_KPARAM_INFO
	.align		4
.L_19:
        /*0068*/ 	.byte	0x04, 0x17
        /*006a*/ 	.short	(.L_21 - .L_20)
.L_20:
        /*006c*/ 	.word	0x00000000
        /*0070*/ 	.short	0x0007
        /*0072*/ 	.short	0x0028
        /*0074*/ 	.byte	0x00, 0xf0, 0x11, 0x00


	//----- nvinfo : EIATTR_KPARAM_INFO
	.align		4
.L_21:
        /*0078*/ 	.byte	0x04, 0x17
        /*007a*/ 	.short	(.L_23 - .L_22)
.L_22:
        /*007c*/ 	.word	0x00000000
        /*0080*/ 	.short	0x0006
        /*0082*/ 	.short	0x0024
        /*0084*/ 	.byte	0x00, 0xf0, 0x11, 0x00


	//----- nvinfo : EIATTR_KPARAM_INFO
	.align		4
.L_23:
        /*0088*/ 	.byte	0x04, 0x17
        /*008a*/ 	.short	(.L_25 - .L_24)
.L_24:
        /*008c*/ 	.word	0x00000000
        /*0090*/ 	.short	0x0005
        /*0092*/ 	.short	0x0020
        /*0094*/ 	.byte	0x00, 0xf0, 0x11, 0x00


	//----- nvinfo : EIATTR_KPARAM_INFO
	.align		4
.L_25:
        /*0098*/ 	.byte	0x04, 0x17
        /*009a*/ 	.short	(.L_27 - .L_26)
.L_26:
        /*009c*/ 	.word	0x00000000
        /*00a0*/ 	.short	0x0004
        /*00a2*/ 	.short	0x001c
        /*00a4*/ 	.byte	0x00, 0xf0, 0x11, 0x00


	//----- nvinfo : EIATTR_KPARAM_INFO
	.align		4
.L_27:
        /*00a8*/ 	.byte	0x04, 0x17
        /*00aa*/ 	.short	(.L_29 - .L_28)
.L_28:
        /*00ac*/ 	.word	0x00000000
        /*00b0*/ 	.short	0x0003
        /*00b2*/ 	.short	0x0018
        /*00b4*/ 	.byte	0x00, 0xf0, 0x11, 0x00


	//----- nvinfo : EIATTR_KPARAM_INFO
	.align		4
.L_29:
        /*00b8*/ 	.byte	0x04, 0x17
        /*00ba*/ 	.short	(.L_31 - .L_30)
.L_30:
        /*00bc*/ 	.word	0x00000000
        /*00c0*/ 	.short	0x0002
        /*00c2*/ 	.short	0x0010
        /*00c4*/ 	.byte	0x00, 0xf4, 0x21, 0x00


	//----- nvinfo : EIATTR_KPARAM_INFO
	.align		4
.L_31:
        /*00c8*/ 	.byte	0x04, 0x17
        /*00ca*/ 	.short	(.L_33 - .L_32)
.L_32:
        /*00cc*/ 	.word	0x00000000
        /*00d0*/ 	.short	0x0001
        /*00d2*/ 	.short	0x0008
        /*00d4*/ 	.byte	0x00, 0xf4, 0x21, 0x00


	//----- nvinfo : EIATTR_KPARAM_INFO
	.align		4
.L_33:
        /*00d8*/ 	.byte	0x04, 0x17
        /*00da*/ 	.short	(.L_35 - .L_34)
.L_34:
        /*00dc*/ 	.word	0x00000000
        /*00e0*/ 	.short	0x0000
        /*00e2*/ 	.short	0x0000
        /*00e4*/ 	.byte	0x00, 0xf4, 0x21, 0x00


	//----- nvinfo : EIATTR_SPARSE_MMA_MASK
	.align		4
.L_35:
        /*00e8*/ 	.byte	0x03, 0x50
        /*00ea*/ 	.short	0x0000


	//----- nvinfo : EIATTR_MAXREG_COUNT
	.align		4
        /*00ec*/ 	.byte	0x03, 0x1b
        /*00ee*/ 	.short	0x00ff


	//----- nvinfo : EIATTR_NUM_BARRIERS
	.align		4
        /*00f0*/ 	.byte	0x02, 0x4c
        /*00f2*/ 	.byte	0x01
	.zero		1


	//----- nvinfo : EIATTR_ANNOTATIONS
	.align		4
        /*00f4*/ 	.byte	0x04, 0x55
        /*00f6*/ 	.short	(.L_37 - .L_36)


	//   ....[0]....
.L_36:
        /*00f8*/ 	.word	0x00000001
        /*00fc*/ 	.byte	0x10, 0x07, 0x00, 0x00, 0x01, 0x00, 0x00, 0x00, 0xc0, 0x38, 0x00, 0x00, 0x01, 0x00, 0x00, 0x00
        /* <DEDUP_REMOVED lines=253> */
        /*10dc*/ 	.byte	0xc0, 0xb2, 0x00, 0x00


	//----- nvinfo : EIATTR_MERCURY_ISA_VERSION
	.align		4
.L_37:
        /*10e0*/ 	.byte	0x03, 0x5f
        /*10e2*/ 	.short	0x0101


	//----- nvinfo : EIATTR_EXIT_INSTR_OFFSETS
	.align		4
        /*10e4*/ 	.byte	0x04, 0x1c
        /*10e6*/ 	.short	(.L_39 - .L_38)


	//   ....[0]....
.L_38:
        /*10e8*/ 	.word	0x0000f6b0


	//   ....[1]....
        /*10ec*/ 	.word	0x0000f6e0


	//----- nvinfo : EIATTR_REQNTID
	.align		4
.L_39:
        /*10f0*/ 	.byte	0x04, 0x10
        /*10f2*/ 	.short	(.L_41 - .L_40)
.L_40:
        /*10f4*/ 	.word	0x00000080
        /*10f8*/ 	.word	0x00000001
        /*10fc*/ 	.word	0x00000001


	//----- nvinfo : EIATTR_CBANK_PARAM_SIZE
	.align		4
.L_41:
        /*1100*/ 	.byte	0x03, 0x19
        /*1102*/ 	.short	0x0050


	//----- nvinfo : EIATTR_PARAM_CBANK
	.align		4
        /*1104*/ 	.byte	0x04, 0x0a
        /*1106*/ 	.short	(.L_43 - .L_42)
	.align		4
.L_42:
        /*1108*/ 	.word	index@(.nv.constant0.matmul_kernel)
        /*110c*/ 	.short	0x0210
        /*110e*/ 	.short	0x0050


	//----- nvinfo : EIATTR_SW_WAR
	.align		4
.L_43:
        /*1110*/ 	.byte	0x04, 0x36
        /*1112*/ 	.short	(.L_45 - .L_44)
.L_44:
        /*1114*/ 	.word	0x00000008
.L_45:


//--------------------- .nv.callgraph             --------------------------
	.section	.nv.callgraph,"",@"SHT_CUDA_CALLGRAPH"
	.align	4
	.sectionentsize	8
	.align		4
        /*0000*/ 	.word	0x00000000
	.align		4
        /*0004*/ 	.word	0xffffffff
	.align		4
        /*0008*/ 	.word	0x00000000
	.align		4
        /*000c*/ 	.word	0xfffffffe
	.align		4
        /*0010*/ 	.word	0x00000000
	.align		4
        /*0014*/ 	.word	0xfffffffd
	.align		4
        /*0018*/ 	.word	0x00000000
	.align		4
        /*001c*/ 	.word	0xfffffffc


//--------------------- .text.matmul_kernel       --------------------------
	.section	.text.matmul_kernel,"ax",@progbits
	.align	128
        .global         matmul_kernel
        .type           matmul_kernel,@function
        .size           matmul_kernel,(.L_x_3 - matmul_kernel)
        .other          matmul_kernel,@"STO_CUDA_ENTRY STV_DEFAULT"
matmul_kernel:
.text.matmul_kernel:
[----:B------:R-:W0:Y:S08]  /*0000*/  LDC R1, c[0x0][0x28] ;  /* 0x00000a00ff017b82 */ /* 0x000e300000000800 */
[----:B------:R-:W1:Y:S01]  /*0010*/  LDC.64 R52, c[0x0][0x228] ;  /* 0x00008a00ff347b82 */ /* 0x000e620000000a00 */
[----:B------:R-:W2:Y:S01]  /*0020*/  S2R R5, SR_CTAID.X ;  /* 0x0000000000057919 */ /* 0x000ea20000002500 */
[----:B0-----:R-:W-:Y:S01]  /*0030*/  VIADD R1, R1, 0xfffffd40 ;  /* 0xfffffd4001017836 */ /* 0x001fe20000000000 */
[----:B------:R-:W-:Y:S01]  /*0040*/  UMOV UR8, 0x400 ;  /* 0x0000040000087882 */ /* 0x000fe20000000000 */
[----:B------:R-:W-:Y:S01]  /*0050*/  ULDC.64 UR16, c[0x0][0x208] ;  /* 0x0000820000107ab9 */ /* 0x000fe20000000a00 */
[----:B------:R-:W0:Y:S01]  /*0060*/  S2R R15, SR_TID.X ;  /* 0x00000000000f7919 */ /* 0x000e220000002100 */
[----:B------:R-:W-:-:S02]  /*0070*/  CS2R R24, SRZ ;  /* 0x0000000000187805 */ /* 0x000fc4000001ff00 */
[----:B------:R-:W-:Y:S01]  /*0080*/  CS2R R26, SRZ ;  /* 0x00000000001a7805 */ /* 0x000fe2000001ff00 */
[----:B------:R-:W3:Y:S01]  /*0090*/  LDC R14, c[0x0][0x230] ;  /* 0x00008c00ff0e7b82 */ /* 0x000ee20000000800 */
[----:B------:R-:W-:Y:S02]  /*00a0*/  CS2R R28, SRZ ;  /* 0x00000000001c7805 */ /* 0x000fe4000001ff00 */
[----:B------:R-:W-:Y:S02]  /*00b0*/  CS2R R30, SRZ ;  /* 0x00000000001e7805 */ /* 0x000fe4000001ff00 */
[----:B------:R-:W-:Y:S02]  /*00c0*/  CS2R R32, SRZ ;  /* 0x0000000000207805 */ /* 0x000fe4000001ff00 */
[----:B------:R-:W-:Y:S02]  /*00d0*/  CS2R R34, SRZ ;  /* 0x0000000000227805 */ /* 0x000fe4000001ff00 */
[----:B------:R-:W-:-:S02]  /*00e0*/  CS2R R36, SRZ ;  /* 0x0000000000247805 */ /* 0x000fc4000001ff00 */
[----:B------:R-:W-:Y:S02]  /*00f0*/  CS2R R38, SRZ ;  /* 0x0000000000267805 */ /* 0x000fe4000001ff00 */
[----:B------:R-:W-:Y:S01]  /*0100*/  CS2R R40, SRZ ;  /* 0x0000000000287805 */ /* 0x000fe2000001ff00 */
[----:B------:R-:W4:Y:S01]  /*0110*/  S2UR UR4, SR_CgaCtaId ;  /* 0x00000000000479c3 */ /* 0x000f220000008800 */
[----:B------:R-:W-:Y:S02]  /*0120*/  CS2R R42, SRZ ;  /* 0x00000000002a7805 */ /* 0x000fe4000001ff00 */
[----:B------:R-:W-:Y:S02]  /*0130*/  CS2R R44, SRZ ;  /* 0x00000000002c7805 */ /* 0x000fe4000001ff00 */
[----:B------:R-:W-:Y:S02]  /*0140*/  CS2R R46, SRZ ;  /* 0x00000000002e7805 */ /* 0x000fe4000001ff00 */
[----:B------:R-:W-:-:S02]  /*0150*/  CS2R R48, SRZ ;  /* 0x0000000000307805 */ /* 0x000fc4000001ff00 */
[----:B------:R-:W-:Y:S02]  /*0160*/  CS2R R50, SRZ ;  /* 0x0000000000327805 */ /* 0x000fe4000001ff00 */
[----:B------:R-:W-:Y:S02]  /*0170*/  CS2R R120, SRZ ;  /* 0x0000000000787805 */ /* 0x000fe4000001ff00 */
[----:B------:R-:W-:Y:S01]  /*0180*/  CS2R R122, SRZ ;  /* 0x00000000007a7805 */ /* 0x000fe2000001ff00 */
[----:B-1----:R-:W-:Y:S01]  /*0190*/  VIADD R0, R53, 0x7f ;  /* 0x0000007f35007836 */ /* 0x002fe20000000000 */
[----:B------:R-:W-:Y:S02]  /*01a0*/  CS2R R124, SRZ ;  /* 0x00000000007c7805 */ /* 0x000fe4000001ff00 */
[----:B------:R-:W-:Y:S02]  /*01b0*/  CS2R R126, SRZ ;  /* 0x00000000007e7805 */ /* 0x000fe4000001ff00 */
[----:B------:R-:W-:-:S02]  /*01c0*/  CS2R R128, SRZ ;  /* 0x0000000000807805 */ /* 0x000fc4000001ff00 */
[----:B------:R-:W-:Y:S02]  /*01d0*/  CS2R R130, SRZ ;  /* 0x0000000000827805 */ /* 0x000fe4000001ff00 */
[----:B------:R-:W-:Y:S02]  /*01e0*/  SHF.R.S32.HI R3, RZ, 0x1f, R0 ;  /* 0x0000001fff037819 */ /* 0x000fe40000011400 */
[----:B------:R-:W-:Y:S02]  /*01f0*/  CS2R R64, SRZ ;  /* 0x0000000000407805 */ /* 0x000fe4000001ff00 */
[----:B------:R-:W-:Y:S01]  /*0200*/  CS2R R66, SRZ ;  /* 0x0000000000427805 */ /* 0x000fe2000001ff00 */
[----:B---3--:R-:W-:Y:S01]  /*0210*/  VIADD R14, R14, 0x3f ;  /* 0x0000003f0e0e7836 */ /* 0x008fe20000000000 */
[----:B------:R-:W-:Y:S02]  /*0220*/  LEA.HI R3, R3, R0, RZ, 0x7 ;  /* 0x0000000003037211 */ /* 0x000fe400078f38ff */
[----:B------:R-:W-:-:S02]  /*0230*/  CS2R R68, SRZ ;  /* 0x0000000000447805 */ /* 0x000fc4000001ff00 */
[----:B--2---:R-:W-:Y:S02]  /*0240*/  IABS R8, R5 ;  /* 0x0000000500087213 */ /* 0x004fe40000000000 */
[----:B------:R-:W-:Y:S02]  /*0250*/  CS2R R70, SRZ ;  /* 0x0000000000467805 */ /* 0x000fe4000001ff00 */
[----:B------:R-:W-:Y:S02]  /*0260*/  SHF.R.S32.HI R4, RZ, 0x7, R3 ;  /* 0x00000007ff047819 */ /* 0x000fe40000011403 */
[----:B------:R-:W-:Y:S02]  /*0270*/  CS2R R72, SRZ ;  /* 0x0000000000487805 */ /* 0x000fe4000001ff00 */
[----:B------:R-:W-:Y:S01]  /*0280*/  CS2R R74, SRZ ;  /* 0x00000000004a7805 */ /* 0x000fe2000001ff00 */
[----:B----4-:R-:W-:Y:S01]  /*0290*/  ULEA UR8, UR4, UR8, 0x18 ;  /* 0x0000000804087291 */ /* 0x010fe2000f8ec03f */
[----:B------:R-:W-:-:S02]  /*02a0*/  IABS R7, R4 ;  /* 0x0000000400077213 */ /* 0x000fc40000000000 */
[----:B------:R-:W-:Y:S02]  /*02b0*/  CS2R R76, SRZ ;  /* 0x00000000004c7805 */ /* 0x000fe4000001ff00 */
[----:B------:R-:W-:Y:S02]  /*02c0*/  IABS R10, R4 ;  /* 0x00000004000a7213 */ /* 0x000fe40000000000 */
[----:B------:R-:W-:Y:S01]  /*02d0*/  CS2R R78, SRZ ;  /* 0x00000000004e7805 */ /* 0x000fe2000001ff00 */
[----:B------:R-:W1:Y:S01]  /*02e0*/  I2F.RP R0, R7 ;  /* 0x0000000700007306 */ /* 0x000e620000209400 */
[----:B------:R-:W-:Y:S02]  /*02f0*/  CS2R R80, SRZ ;  /* 0x0000000000507805 */ /* 0x000fe4000001ff00 */
[----:B------:R-:W-:Y:S02]  /*0300*/  CS2R R82, SRZ ;  /* 0x0000000000527805 */ /* 0x000fe4000001ff00 */
[----:B------:R-:W-:-:S02]  /*0310*/  CS2R R84, SRZ ;  /* 0x0000000000547805 */ /* 0x000fc4000001ff00 */
[----:B------:R-:W-:Y:S01]  /*0320*/  CS2R R86, SRZ ;  /* 0x0000000000567805 */ /* 0x000fe2000001ff00 */
[----:B-1----:R-:W1:Y:S02]  /*0330*/  MUFU.RCP R0, R0 ;  /* 0x0000000000007308 */ /* 0x002e640000001000 */
[----:B-1----:R-:W-:Y:S02]  /*0340*/  VIADD R2, R0, 0xffffffe ;  /* 0x0ffffffe00027836 */ /* 0x002fe40000000000 */
[----:B------:R-:W-:-:S04]  /*0350*/  IMAD.MOV R0, RZ, RZ, -R10 ;  /* 0x000000ffff007224 */ /* 0x000fc800078e0a0a */
[----:B------:R1:W2:Y:S02]  /*0360*/  F2I.FTZ.U32.TRUNC.NTZ R3, R2 ;  /* 0x0000000200037305 */ /* 0x0002a4000021f000 */
[----:B-1----:R-:W-:Y:S02]  /*0370*/  IMAD.MOV.U32 R2, RZ, RZ, RZ ;  /* 0x000000ffff027224 */ /* 0x002fe400078e00ff */
[----:B--2---:R-:W-:-:S04]  /*0380*/  IMAD.MOV R6, RZ, RZ, -R3 ;  /* 0x000000ffff067224 */ /* 0x004fc800078e0a03 */
[----:B------:R-:W-:Y:S02]  /*0390*/  IMAD R9, R6, R7, RZ ;  /* 0x0000000706097224 */ /* 0x000fe400078e02ff */
[----:B------:R-:W-:Y:S02]  /*03a0*/  IMAD.MOV.U32 R6, RZ, RZ, R8 ;  /* 0x000000ffff067224 */ /* 0x000fe400078e0008 */
[----:B------:R-:W-:-:S06]  /*03b0*/  IMAD.HI.U32 R3, R3, R9, R2 ;  /* 0x0000000903037227 */ /* 0x000fcc00078e0002 */
[----:B------:R-:W-:-:S04]  /*03c0*/  IMAD.HI.U32 R3, R3, R6, RZ ;  /* 0x0000000603037227 */ /* 0x000fc800078e00ff */
[----:B------:R-:W-:-:S05]  /*03d0*/  IMAD R0, R3, R0, R6 ;  /* 0x0000000003007224 */ /* 0x000fca00078e0206 */
[----:B------:R-:W-:-:S13]  /*03e0*/  ISETP.GT.U32.AND P1, PT, R7, R0, PT ;  /* 0x000000000700720c */ /* 0x000fda0003f24070 */
[----:B------:R-:W-:Y:S02]  /*03f0*/  @!P1 IMAD.IADD R0, R0, 0x1, -R7 ;  /* 0x0000000100009824 */ /* 0x000fe400078e0a07 */
[----:B------:R-:W-:Y:S01]  /*0400*/  @!P1 VIADD R3, R3, 0x1 ;  /* 0x0000000103039836 */ /* 0x000fe20000000000 */
[----:B------:R-:W-:Y:S02]  /*0410*/  ISETP.NE.AND P1, PT, R4, RZ, PT ;  /* 0x000000ff0400720c */ /* 0x000fe40003f25270 */
[----:B------:R-:W-:Y:S02]  /*0420*/  ISETP.GE.U32.AND P0, PT, R0, R7, PT ;  /* 0x000000070000720c */ /* 0x000fe40003f06070 */
[----:B------:R-:W-:-:S04]  /*0430*/  LOP3.LUT R0, R5, R4, RZ, 0x3c, !PT ;  /* 0x0000000405007212 */ /* 0x000fc800078e3cff */
[----:B------:R-:W-:Y:S01]  /*0440*/  ISETP.GE.AND P2, PT, R0, RZ, PT ;  /* 0x000000ff0000720c */ /* 0x000fe20003f46270 */
[----:B------:R-:W-:-:S06]  /*0450*/  VIADD R0, R52, 0x7f ;  /* 0x0000007f34007836 */ /* 0x000fcc0000000000 */
[----:B------:R-:W-:-:S04]  /*0460*/  @P0 VIADD R3, R3, 0x1 ;  /* 0x0000000103030836 */ /* 0x000fc80000000000 */
[----:B------:R-:W-:Y:S01]  /*0470*/  IMAD.MOV.U32 R8, RZ, RZ, R3 ;  /* 0x000000ffff087224 */ /* 0x000fe200078e0003 */
[----:B------:R-:W-:-:S03]  /*0480*/  SHF.R.S32.HI R3, RZ, 0x1f, R0 ;  /* 0x0000001fff037819 */ /* 0x000fc60000011400 */
[----:B------:R-:W-:Y:S01]  /*0490*/  @!P2 IMAD.MOV R8, RZ, RZ, -R8 ;  /* 0x000000ffff08a224 */ /* 0x000fe200078e0a08 */
[----:B------:R-:W-:Y:S02]  /*04a0*/  LEA.HI R3, R3, R0, RZ, 0x7 ;  /* 0x0000000003037211 */ /* 0x000fe400078f38ff */
[----:B------:R-:W-:-:S04]  /*04b0*/  @!P1 LOP3.LUT R8, RZ, R4, RZ, 0x33, !PT ;  /* 0x00000004ff089212 */ /* 0x000fc800078e33ff */
[----:B------:R-:W-:Y:S01]  /*04c0*/  LEA.HI.SX32 R3, R3, -R8, 0x19 ;  /* 0x8000000803037211 */ /* 0x000fe200078fcaff */
[----:B------:R-:W-:-:S03]  /*04d0*/  IMAD.MOV R6, RZ, RZ, -R8 ;  /* 0x000000ffff067224 */ /* 0x000fc600078e0a08 */
[----:B------:R-:W-:Y:S01]  /*04e0*/  VIMNMX R9, R3, 0x1, PT ;  /* 0x0000000103097848 */ /* 0x000fe20003fe0100 */
[----:B------:R-:W-:-:S03]  /*04f0*/  IMAD R6, R4, R6, R5 ;  /* 0x0000000604067224 */ /* 0x000fc600078e0205 */
[-C--:B------:R-:W-:Y:S02]  /*0500*/  IABS R7, R9.reuse ;  /* 0x0000000900077213 */ /* 0x080fe40000000000 */
[----:B------:R-:W-:Y:S02]  /*0510*/  IABS R11, R9 ;  /* 0x00000009000b7213 */ /* 0x000fe40000000000 */
[----:B------:R-:W1:Y:S08]  /*0520*/  I2F.RP R0, R7 ;  /* 0x0000000700007306 */ /* 0x000e700000209400 */
[----:B-1----:R-:W1:Y:S02]  /*0530*/  MUFU.RCP R0, R0 ;  /* 0x0000000000007308 */ /* 0x002e640000001000 */
[----:B-1----:R-:W-:-:S02]  /*0540*/  VIADD R2, R0, 0xffffffe ;  /* 0x0ffffffe00027836 */ /* 0x002fc40000000000 */
[----:B------:R-:W-:-:S04]  /*0550*/  IMAD.MOV R0, RZ, RZ, -R11 ;  /* 0x000000ffff007224 */ /* 0x000fc800078e0a0b */
[----:B------:R1:W2:Y:S02]  /*0560*/  F2I.FTZ.U32.TRUNC.NTZ R3, R2 ;  /* 0x0000000200037305 */ /* 0x0002a4000021f000 */
[----:B-1----:R-:W-:Y:S02]  /*0570*/  IMAD.MOV.U32 R2, RZ, RZ, RZ ;  /* 0x000000ffff027224 */ /* 0x002fe400078e00ff */
[----:B--2---:R-:W-:-:S04]  /*0580*/  IMAD.MOV R10, RZ, RZ, -R3 ;  /* 0x000000ffff0a7224 */ /* 0x004fc800078e0a03 */
[----:B------:R-:W-:Y:S01]  /*0590*/  IMAD.MOV.U32 R4, RZ, RZ, R10 ;  /* 0x000000ffff047224 */ /* 0x000fe200078e000a */
[----:B------:R-:W-:-:S03]  /*05a0*/  IABS R10, R6 ;  /* 0x00000006000a7213 */ /* 0x000fc60000000000 */
[----:B------:R-:W-:Y:S02]  /*05b0*/  IMAD R5, R4, R7, RZ ;  /* 0x0000000704057224 */ /* 0x000fe400078e02ff */
[----:B------:R-:W-:Y:S02]  /*05c0*/  IMAD.MOV.U32 R4, RZ, RZ, R10 ;  /* 0x000000ffff047224 */ /* 0x000fe400078e000a */
[----:B------:R-:W-:Y:S01]  /*05d0*/  IMAD.HI.U32 R3, R3, R5, R2 ;  /* 0x0000000503037227 */ /* 0x000fe200078e0002 */
[----:B0-----:R-:W-:-:S05]  /*05e0*/  LOP3.LUT R5, R15, 0x7f, RZ, 0xc0, !PT ;  /* 0x0000007f0f057812 */ /* 0x001fca00078ec0ff */
        /* <DEDUP_REMOVED lines=8> */
[----:B------:R-:W-:-:S07]  /*0670*/  ISETP.GE.AND P2, PT, R0, RZ, PT ;  /* 0x000000ff0000720c */ /* 0x000fce0003f46270 */
[----:B------:R-:W-:Y:S01]  /*0680*/  @P0 VIADD R3, R3, 0x1 ;  /* 0x0000000103030836 */ /* 0x000fe20000000000 */
[----:B------:R-:W-:-:S05]  /*0690*/  ISETP.GE.AND P0, PT, R14, 0x40, PT ;  /* 0x000000400e00780c */ /* 0x000fca0003f06270 */
[----:B------:R-:W-:Y:S01]  /*06a0*/  @!P2 IMAD.MOV R3, RZ, RZ, -R3 ;  /* 0x000000ffff03a224 */ /* 0x000fe200078e0a03 */
[----:B------:R-:W-:-:S05]  /*06b0*/  @!P1 LOP3.LUT R3, RZ, R9, RZ, 0x33, !PT ;  /* 0x00000009ff039212 */ /* 0x000fca00078e33ff */
[----:B------:R-:W-:-:S04]  /*06c0*/  IMAD.MOV R0, RZ, RZ, -R3 ;  /* 0x000000ffff007224 */ /* 0x000fc800078e0a03 */
[----:B------:R-:W-:-:S04]  /*06d0*/  IMAD R0, R9, R0, R6 ;  /* 0x0000000009007224 */ /* 0x000fc800078e0206 */
[----:B------:R-:W-:-:S04]  /*06e0*/  IMAD.IADD R0, R8, 0x1, R0 ;  /* 0x0000000108007824 */ /* 0x000fc800078e0200 */
[----:B------:R-:W-:Y:S02]  /*06f0*/  IMAD R20, R0, 0x80, R5 ;  /* 0x0000008000147824 */ /* 0x000fe400078e0205 */
[----:B------:R-:W-:-:S03]  /*0700*/  IMAD.SHL.U32 R0, R3, 0x80, RZ ;  /* 0x0000008003007824 */ /* 0x000fc600078e00ff */
[----:B------:R0:W-:Y:S01]  /*0710*/  STL [R1+0x1d8], R20 ;  /* 0x0001d81401007387 */ /* 0x0001e20000100800 */
[----:B------:R-:W-:Y:S05]  /*0720*/  @!P0 BRA `(.L_x_0) ;  /* 0x000000a800e48947 */ /* 0x000fea0003800000 */
[----:B------:R-:W-:Y:S01]  /*0730*/  IABS R11, R52 ;  /* 0x00000034000b7213 */ /* 0x000fe20000000000 */
[----:B------:R-:W-:Y:S01]  /*0740*/  ULDC UR4, c[0x0][0x234] ;  /* 0x00008d0000047ab9 */ /* 0x000fe20000000800 */
[----:B------:R-:W-:Y:S01]  /*0750*/  IABS R3, R53 ;  /* 0x0000003500037213 */ /* 0x000fe20000000000 */
[----:B------:R-:W-:Y:S01]  /*0760*/  ULDC.64 UR6, c[0x0][0x210] ;  /* 0x0000840000067ab9 */ /* 0x000fe20000000a00 */
[----:B------:R-:W1:Y:S01]  /*0770*/  I2F.RP R2, R11 ;  /* 0x0000000b00027306 */ /* 0x000e620000209400 */
[----:B------:R-:W-:Y:S01]  /*0780*/  USHF.R.U32.HI UR12, URZ, 0x4, UR8 ;  /* 0x000000043f0c7899 */ /* 0x000fe20008011608 */
[----:B------:R-:W-:Y:S01]  /*0790*/  LOP3.LUT R251, R15, 0x3f, RZ, 0xc0, !PT ;  /* 0x0000003f0ffb7812 */ /* 0x000fe200078ec0ff */
[----:B------:R-:W-:Y:S01]  /*07a0*/  ULDC UR9, c[0x0][0x23c] ;  /* 0x00008f0000097ab9 */ /* 0x000fe20000000800 */
[----:B------:R-:W-:Y:S01]  /*07b0*/  UMOV UR5, URZ ;  /* 0x0000003f00057c82 */ /* 0x000fe20008000000 */
[----:B------:R-:W-:Y:S01]  /*07c0*/  USGXT.U32 UR12, UR12, 0xe ;  /* 0x0000000e0c0c789a */ /* 0x000fe20008000000 */
[----:B------:R-:W-:Y:S01]  /*07d0*/  CS2R R102, SRZ ;  /* 0x0000000000667805 */ /* 0x000fe2000001ff00 */
[----:B------:R-:W-:Y:S01]  /*07e0*/  IMAD R251, R251, UR9, RZ ;  /* 0x00000009fbfb7c24 */ /* 0x000fe2000f8e02ff */
[----:B------:R-:W2:Y:S01]  /*07f0*/  I2F.RP R8, R3 ;  /* 0x0000000300087306 */ /* 0x000ea20000209400 */
[----:B------:R-:W-:Y:S01]  /*0800*/  ULDC UR11, c[0x0][0x230] ;  /* 0x00008c00000b7ab9 */ /* 0x000fe20000000800 */
[----:B------:R-:W-:-:S02]  /*0810*/  CS2R R104, SRZ ;  /* 0x0000000000687805 */ /* 0x000fc4000001ff00 */
[----:B------:R-:W-:Y:S02]  /*0820*/  CS2R R106, SRZ ;  /* 0x00000000006a7805 */ /* 0x000fe4000001ff00 */
[----:B------:R-:W-:Y:S02]  /*0830*/  SHF.R.S32.HI R252, RZ, 0x1f, R251 ;  /* 0x0000001ffffc7819 */ /* 0x000fe400000114fb */
[----:B------:R-:W-:Y:S02]  /*0840*/  CS2R R108, SRZ ;  /* 0x00000000006c7805 */ /* 0x000fe4000001ff00 */
[----:B------:R-:W-:Y:S02]  /*0850*/  CS2R R110, SRZ ;  /* 0x00000000006e7805 */ /* 0x000fe4000001ff00 */
[----:B------:R-:W-:Y:S01]  /*0860*/  CS2R R112, SRZ ;  /* 0x0000000000707805 */ /* 0x000fe2000001ff00 */
[----:B-1----:R-:W1:Y:S01]  /*0870*/  MUFU.RCP R2, R2 ;  /* 0x0000000200027308 */ /* 0x002e620000001000 */
[----:B------:R-:W-:-:S02]  /*0880*/  SHF.L.U64.HI R252, R251, 0x1, R252 ;  /* 0x00000001fbfc7819 */ /* 0x000fc400000102fc */
[----:B------:R-:W-:Y:S02]  /*0890*/  CS2R R114, SRZ ;  /* 0x0000000000727805 */ /* 0x000fe4000001ff00 */
[----:B------:R-:W-:Y:S02]  /*08a0*/  CS2R R116, SRZ ;  /* 0x0000000000747805 */ /* 0x000fe4000001ff00 */
[----:B------:R-:W-:Y:S02]  /*08b0*/  CS2R R118, SRZ ;  /* 0x0000000000767805 */ /* 0x000fe4000001ff00 */
[----:B------:R-:W-:Y:S02]  /*08c0*/  CS2R R120, SRZ ;  /* 0x0000000000787805 */ /* 0x000fe4000001ff00 */
[----:B------:R-:W-:Y:S02]  /*08d0*/  CS2R R122, SRZ ;  /* 0x00000000007a7805 */ /* 0x000fe4000001ff00 */
[----:B------:R-:W-:Y:S01]  /*08e0*/  CS2R R124, SRZ ;  /* 0x00000000007c7805 */ /* 0x000fe2000001ff00 */
[----:B--2---:R-:W2:Y:S01]  /*08f0*/  MUFU.RCP R8, R8 ;  /* 0x0000000800087308 */ /* 0x004ea20000001000 */
[----:B------:R-:W-:-:S02]  /*0900*/  CS2R R126, SRZ ;  /* 0x00000000007e7805 */ /* 0x000fc4000001ff00 */
[----:B------:R-:W-:Y:S02]  /*0910*/  CS2R R128, SRZ ;  /* 0x0000000000807805 */ /* 0x000fe4000001ff00 */
[----:B------:R-:W-:Y:S02]  /*0920*/  CS2R R130, SRZ ;  /* 0x0000000000827805 */ /* 0x000fe4000001ff00 */
[----:B------:R-:W-:Y:S02]  /*0930*/  CS2R R132, SRZ ;  /* 0x0000000000847805 */ /* 0x000fe4000001ff00 */
[----:B------:R-:W-:Y:S02]  /*0940*/  CS2R R134, SRZ ;  /* 0x0000000000867805 */ /* 0x000fe4000001ff00 */
[----:B------:R-:W-:Y:S02]  /*0950*/  CS2R R136, SRZ ;  /* 0x0000000000887805 */ /* 0x000fe4000001ff00 */
[----:B------:R-:W-:-:S02]  /*0960*/  CS2R R138, SRZ ;  /* 0x00000000008a7805 */ /* 0x000fc4000001ff00 */
[----:B------:R-:W-:Y:S01]  /*0970*/  CS2R R140, SRZ ;  /* 0x00000000008c7805 */ /* 0x000fe2000001ff00 */
[----:B-1----:R-:W-:Y:S01]  /*0980*/  VIADD R4, R2, 0xffffffe ;  /* 0x0ffffffe02047836 */ /* 0x002fe20000000000 */
[----:B------:R-:W-:Y:S02]  /*0990*/  IABS R2, R20 ;  /* 0x0000001400027213 */ /* 0x000fe40000000000 */
[----:B------:R-:W-:Y:S02]  /*09a0*/  CS2R R142, SRZ ;  /* 0x00000000008e7805 */ /* 0x000fe4000001ff00 */
[----:B------:R-:W-:Y:S01]  /*09b0*/  CS2R R144, SRZ ;  /* 0x0000000000907805 */ /* 0x000fe2000001ff00 */
[----:B------:R1:W3:Y:S01]  /*09c0*/  F2I.FTZ.U32.TRUNC.NTZ R5, R4 ;  /* 0x0000000400057305 */ /* 0x0002e2000021f000 */
[----:B------:R-:W-:Y:S02]  /*09d0*/  CS2R R146, SRZ ;  /* 0x0000000000927805 */ /* 0x000fe4000001ff00 */
[----:B------:R-:W-:-:S02]  /*09e0*/  CS2R R148, SRZ ;  /* 0x0000000000947805 */ /* 0x000fc4000001ff00 */
[----:B------:R-:W-:Y:S01]  /*09f0*/  CS2R R150, SRZ ;  /* 0x0000000000967805 */ /* 0x000fe2000001ff00 */
[----:B--2---:R-:W-:Y:S01]  /*0a00*/  VIADD R6, R8, 0xffffffe ;  /* 0x0ffffffe08067836 */ /* 0x004fe20000000000 */
[----:B------:R-:W-:Y:S01]  /*0a10*/  UMOV UR15, 0x40000040 ;  /* 0x40000040000f7882 */ /* 0x000fe20000000000 */
[----:B------:R-:W-:Y:S02]  /*0a20*/  IMAD.SHL.U32 R251, R251, 0x2, RZ ;  /* 0x00000002fbfb7824 */ /* 0x000fe400078e00ff */
[----:B------:R-:W2:Y:S01]  /*0a30*/  F2I.FTZ.U32.TRUNC.NTZ R7, R6 ;  /* 0x0000000600077305 */ /* 0x000ea2000021f000 */
[----:B-1----:R-:W-:Y:S02]  /*0a40*/  IMAD.MOV.U32 R4, RZ, RZ, RZ ;  /* 0x000000ffff047224 */ /* 0x002fe400078e00ff */
[----:B------:R-:W-:Y:S02]  /*0a50*/  IMAD.U32 R250, RZ, RZ, UR11 ;  /* 0x0000000bfffa7e24 */ /* 0x000fe4000f8e00ff */
[----:B---3--:R-:W-:-:S04]  /*0a60*/  IMAD.MOV R10, RZ, RZ, -R5 ;  /* 0x000000ffff0a7224 */ /* 0x008fc800078e0a05 */
[----:B------:R-:W-:-:S04]  /*0a70*/  IMAD R9, R10, R11, RZ ;  /* 0x0000000b0a097224 */ /* 0x000fc800078e02ff */
[----:B------:R-:W-:Y:S01]  /*0a80*/  IMAD.HI.U32 R5, R5, R9, R4 ;  /* 0x0000000905057227 */ /* 0x000fe200078e0004 */
[----:B------:R-:W-:-:S03]  /*0a90*/  SHF.R.U32.HI R9, RZ, 0x6, R15 ;  /* 0x00000006ff097819 */ /* 0x000fc6000001160f */
[----:B--2---:R-:W-:Y:S01]  /*0aa0*/  IMAD.MOV R6, RZ, RZ, -R7 ;  /* 0x000000ffff067224 */ /* 0x004fe200078e0a07 */
[----:B------:R-:W-:Y:S01]  /*0ab0*/  SGXT.U32 R9, R9, 0x1 ;  /* 0x000000010909781a */ /* 0x000fe20000000000 */
[----:B------:R-:W-:-:S03]  /*0ac0*/  IMAD.HI.U32 R5, R5, R2, RZ ;  /* 0x0000000205057227 */ /* 0x000fc600078e00ff */
[----:B------:R-:W-:Y:S01]  /*0ad0*/  LOP3.LUT R4, R0, R9, RZ, 0xfc, !PT ;  /* 0x0000000900047212 */ /* 0x000fe200078efcff */
[----:B------:R-:W-:Y:S02]  /*0ae0*/  IMAD.MOV R5, RZ, RZ, -R5 ;  /* 0x000000ffff057224 */ /* 0x000fe400078e0a05 */
[----:B------:R-:W-:Y:S01]  /*0af0*/  IMAD R9, R6, R3, RZ ;  /* 0x0000000306097224 */ /* 0x000fe200078e02ff */
[C---:B------:R-:W-:Y:S01]  /*0b00*/  LOP3.LUT R13, R4.reuse, 0x7e, RZ, 0xfc, !PT ;  /* 0x0000007e040d7812 */ /* 0x040fe200078efcff */
[----:B------:R-:W-:Y:S01]  /*0b10*/  IMAD.MOV.U32 R6, RZ, RZ, RZ ;  /* 0x000000ffff067224 */ /* 0x000fe200078e00ff */
[----:B------:R-:W-:Y:S01]  /*0b20*/  LOP3.LUT R17, R4, 0x7c, RZ, 0xfc, !PT ;  /* 0x0000007c04117812 */ /* 0x000fe200078efcff */
[----:B------:R-:W-:Y:S01]  /*0b30*/  IMAD R2, R11, R5, R2 ;  /* 0x000000050b027224 */ /* 0x000fe200078e0202 */
[----:B------:R-:W-:Y:S01]  /*0b40*/  IABS R8, R13 ;  /* 0x0000000d00087213 */ /* 0x000fe20000000000 */
[----:B------:R-:W-:Y:S01]  /*0b50*/  IMAD.HI.U32 R5, R7, R9, R6 ;  /* 0x0000000907057227 */ /* 0x000fe200078e0006 */
[----:B------:R-:W-:-:S02]  /*0b60*/  IABS R10, R17 ;  /* 0x00000011000a7213 */ /* 0x000fc40000000000 */
[----:B------:R-:W-:Y:S02]  /*0b70*/  ISETP.GT.U32.AND P0, PT, R11, R2, PT ;  /* 0x000000020b00720c */ /* 0x000fe40003f04070 */
[C---:B------:R-:W-:Y:S01]  /*0b80*/  LOP3.LUT R18, R4.reuse, 0x7a, RZ, 0xfc, !PT ;  /* 0x0000007a04127812 */ /* 0x040fe200078efcff */
[----:B------:R-:W-:Y:S01]  /*0b90*/  IMAD.HI.U32 R6, R5, R8, RZ ;  /* 0x0000000805067227 */ /* 0x000fe200078e00ff */
[C---:B------:R-:W-:Y:S02]  /*0ba0*/  LOP3.LUT R19, R4.reuse, 0x78, RZ, 0xfc, !PT ;  /* 0x0000007804137812 */ /* 0x040fe400078efcff */
[----:B------:R-:W-:Y:S01]  /*0bb0*/  IABS R16, R18 ;  /* 0x0000001200107213 */ /* 0x000fe20000000000 */
[----:B------:R-:W-:Y:S01]  /*0bc0*/  IMAD.MOV R6, RZ, RZ, -R6 ;  /* 0x000000ffff067224 */ /* 0x000fe200078e0a06 */
[----:B------:R-:W-:Y:S01]  /*0bd0*/  ISETP.GE.AND P4, PT, R13, RZ, PT ;  /* 0x000000ff0d00720c */ /* 0x000fe20003f86270 */
[----:B------:R-:W-:Y:S01]  /*0be0*/  IMAD.HI.U32 R7, R5, R10, RZ ;  /* 0x0000000a05077227 */ /* 0x000fe200078e00ff */
[----:B------:R-:W-:-:S02]  /*0bf0*/  LOP3.LUT R13, R4, 0x76, RZ, 0xfc, !PT ;  /* 0x00000076040d7812 */ /* 0x000fc400078efcff */
[C---:B------:R-:W-:Y:S01]  /*0c00*/  LOP3.LUT R23, R4.reuse, 0x6e, RZ, 0xfc, !PT ;  /* 0x0000006e04177812 */ /* 0x040fe200078efcff */
[C---:B------:R-:W-:Y:S01]  /*0c10*/  IMAD R9, R3.reuse, R6, R8 ;  /* 0x0000000603097224 */ /* 0x040fe200078e0208 */
[----:B------:R-:W-:Y:S01]  /*0c20*/  LOP3.LUT R21, R4, 0x70, RZ, 0xfc, !PT ;  /* 0x0000007004157812 */ /* 0x000fe200078efcff */
[----:B------:R-:W-:Y:S01]  /*0c30*/  IMAD.MOV R12, RZ, RZ, -R7 ;  /* 0x000000ffff0c7224 */ /* 0x000fe200078e0a07 */
[----:B------:R-:W-:Y:S01]  /*0c40*/  IABS R22, R23 ;  /* 0x0000001700167213 */ /* 0x000fe20000000000 */
[----:B------:R-:W-:Y:S01]  /*0c50*/  @!P0 IMAD.IADD R2, R2, 0x1, -R11 ;  /* 0x0000000102028824 */ /* 0x000fe200078e0a0b */
[C---:B------:R-:W-:Y:S01]  /*0c60*/  ISETP.GT.U32.AND P2, PT, R3.reuse, R9, PT ;  /* 0x000000090300720c */ /* 0x040fe20003f44070 */
[----:B------:R-:W-:Y:S01]  /*0c70*/  IMAD R6, R3, R12, R10 ;  /* 0x0000000c03067224 */ /* 0x000fe200078e020a */
[----:B------:R-:W-:Y:S01]  /*0c80*/  IABS R10, R19 ;  /* 0x00000013000a7213 */ /* 0x000fe20000000000 */
[----:B------:R-:W-:Y:S01]  /*0c90*/  IMAD.HI.U32 R7, R5, R16, RZ ;  /* 0x0000001005077227 */ /* 0x000fe200078e00ff */
[----:B------:R-:W-:-:S02]  /*0ca0*/  ISETP.GT.U32.AND P1, PT, R11, R2, PT ;  /* 0x000000020b00720c */ /* 0x000fc40003f24070 */
[----:B------:R-:W-:Y:S01]  /*0cb0*/  ISETP.GE.AND P0, PT, R20, RZ, PT ;  /* 0x000000ff1400720c */ /* 0x000fe20003f06270 */
[----:B------:R-:W-:Y:S01]  /*0cc0*/  IMAD.MOV R7, RZ, RZ, -R7 ;  /* 0x000000ffff077224 */ /* 0x000fe200078e0a07 */
[----:B------:R-:W-:Y:S01]  /*0cd0*/  IABS R12, R13 ;  /* 0x0000000d000c7213 */ /* 0x000fe20000000000 */
[----:B------:R-:W-:Y:S01]  /*0ce0*/  IMAD.HI.U32 R8, R5, R10, RZ ;  /* 0x0000000a05087227 */ /* 0x000fe200078e00ff */
[----:B------:R-:W-:Y:S02]  /*0cf0*/  ISETP.GT.U32.AND P3, PT, R3, R6, PT ;  /* 0x000000060300720c */ /* 0x000fe40003f64070 */
[----:B0-----:R-:W-:Y:S01]  /*0d00*/  IABS R20, R21 ;  /* 0x0000001500147213 */ /* 0x001fe20000000000 */
[----:B------:R-:W-:Y:S01]  /*0d10*/  @!P2 IMAD.IADD R9, R9, 0x1, -R3 ;  /* 0x000000010909a824 */ /* 0x000fe200078e0a03 */
[----:B------:R-:W-:Y:S01]  /*0d20*/  ISETP.NE.AND P2, PT, R52, RZ, PT ;  /* 0x000000ff3400720c */ /* 0x000fe20003f45270 */
[C---:B------:R-:W-:Y:S01]  /*0d30*/  IMAD R7, R3.reuse, R7, R16 ;  /* 0x0000000703077224 */ /* 0x040fe200078e0210 */
[----:B------:R-:W-:Y:S01]  /*0d40*/  LOP3.LUT R24, R4, 0x6c, RZ, 0xfc, !PT ;  /* 0x0000006c04187812 */ /* 0x000fe200078efcff */
[----:B------:R-:W-:Y:S01]  /*0d50*/  IMAD.MOV R8, RZ, RZ, -R8 ;  /* 0x000000ffff087224 */ /* 0x000fe200078e0a08 */
[C---:B------:R-:W-:Y:S01]  /*0d60*/  ISETP.GT.U32.AND P6, PT, R3.reuse, R9, PT ;  /* 0x000000090300720c */ /* 0x040fe20003fc4070 */
[----:B------:R-:W-:Y:S01]  /*0d70*/  @!P1 IMAD.IADD R2, R2, 0x1, -R11 ;  /* 0x0000000102029824 */ /* 0x000fe200078e0a0b */
[C---:B------:R-:W-:Y:S01]  /*0d80*/  ISETP.GT.U32.AND P1, PT, R3.reuse, R7, PT ;  /* 0x000000070300720c */ /* 0x040fe20003f24070 */
[----:B------:R-:W-:Y:S01]  /*0d90*/  IMAD R8, R3, R8, R10 ;  /* 0x0000000803087224 */ /* 0x000fe200078e020a */
[C---:B------:R-:W-:Y:S01]  /*0da0*/  LOP3.LUT R25, R4.reuse, 0x6a, RZ, 0xfc, !PT ;  /* 0x0000006a04197812 */ /* 0x040fe200078efcff */
[----:B------:R-:W-:Y:S01]  /*0db0*/  @!P0 IMAD.MOV R2, RZ, RZ, -R2 ;  /* 0x000000ffff028224 */ /* 0x000fe200078e0a02 */
[----:B------:R-:W-:Y:S01]  /*0dc0*/  ISETP.GE.AND P0, PT, R17, RZ, PT ;  /* 0x000000ff1100720c */ /* 0x000fe20003f06270 */
[----:B------:R-:W-:Y:S01]  /*0dd0*/  IMAD.HI.U32 R10, R5, R12, RZ ;  /* 0x0000000c050a7227 */ /* 0x000fe200078e00ff */
[----:B------:R-:W-:-:S02]  /*0de0*/  LOP3.LUT R17, R4, 0x74, RZ, 0xfc, !PT ;  /* 0x0000007404117812 */ /* 0x000fc400078efcff */
[----:B------:R-:W-:Y:S01]  /*0df0*/  @!P2 LOP3.LUT R2, RZ, R52, RZ, 0x33, !PT ;  /* 0x00000034ff02a212 */ /* 0x000fe200078e33ff */
[----:B------:R-:W-:Y:S01]  /*0e00*/  IMAD.MOV R10, RZ, RZ, -R10 ;  /* 0x000000ffff0a7224 */ /* 0x000fe200078e0a0a */
[----:B------:R-:W-:Y:S01]  /*0e10*/  IABS R11, R17 ;  /* 0x00000011000b7213 */ /* 0x000fe20000000000 */
[--C-:B------:R-:W-:Y:S01]  /*0e20*/  @!P6 IMAD.IADD R9, R9, 0x1, -R3.reuse ;  /* 0x000000010909e824 */ /* 0x100fe200078e0a03 */
[----:B------:R-:W-:Y:S01]  /*0e30*/  ISETP.GT.U32.AND P6, PT, R3, R8, PT ;  /* 0x000000080300720c */ /* 0x000fe20003fc4070 */
[----:B------:R-:W-:Y:S01]  /*0e40*/  @!P1 IMAD.IADD R7, R7, 0x1, -R3 ;  /* 0x0000000107079824 */ /* 0x000fe200078e0a03 */
[----:B------:R-:W-:Y:S01]  /*0e50*/  ISETP.GE.AND P2, PT, R19, RZ, PT ;  /* 0x000000ff1300720c */ /* 0x000fe20003f46270 */
[C---:B------:R-:W-:Y:S01]  /*0e60*/  IMAD R10, R3.reuse, R10, R12 ;  /* 0x0000000a030a7224 */ /* 0x040fe200078e020c */
[----:B------:R-:W-:Y:S01]  /*0e70*/  LOP3.LUT R19, R4, 0x72, RZ, 0xfc, !PT ;  /* 0x0000007204137812 */ /* 0x000fe200078efcff */
[----:B------:R-:W-:Y:S01]  /*0e80*/  IMAD.MOV.U32 R12, RZ, RZ, R11 ;  /* 0x000000ffff0c7224 */ /* 0x000fe200078e000b */
[----:B------:R-:W-:Y:S01]  /*0e90*/  ISETP.GT.U32.AND P1, PT, R3, R7, PT ;  /* 0x000000070300720c */ /* 0x000fe20003f24070 */
[----:B------:R-:W-:Y:S01]  /*0ea0*/  @!P3 IMAD.IADD R6, R6, 0x1, -R3 ;  /* 0x000000010606b824 */ /* 0x000fe200078e0a03 */
[----:B------:R-:W-:Y:S01]  /*0eb0*/  ISETP.GE.AND P3, PT, R18, RZ, PT ;  /* 0x000000ff1200720c */ /* 0x000fe20003f66270 */
[----:B------:R-:W-:Y:S01]  /*0ec0*/  IMAD.HI.U32 R11, R5, R12, RZ ;  /* 0x0000000c050b7227 */ /* 0x000fe200078e00ff */
[----:B------:R-:W-:-:S02]  /*0ed0*/  IABS R18, R19 ;  /* 0x0000001300127213 */ /* 0x000fc40000000000 */
[----:B------:R-:W-:Y:S01]  /*0ee0*/  ISETP.GT.U32.AND P5, PT, R3, R6, PT ;  /* 0x000000060300720c */ /* 0x000fe20003fa4070 */
[----:B------:R-:W-:Y:S01]  /*0ef0*/  @!P6 IMAD.IADD R8, R8, 0x1, -R3 ;  /* 0x000000010808e824 */ /* 0x000fe200078e0a03 */
[C---:B------:R-:W-:Y:S01]  /*0f00*/  LOP3.LUT R27, R4.reuse, 0x62, RZ, 0xfc, !PT ;  /* 0x00000062041b7812 */ /* 0x040fe200078efcff */
[----:B------:R-:W-:Y:S01]  /*0f10*/  IMAD.MOV R11, RZ, RZ, -R11 ;  /* 0x000000ffff0b7224 */ /* 0x000fe200078e0a0b */
[C---:B------:R-:W-:Y:S01]  /*0f20*/  LOP3.LUT R31, R4.reuse, 0x5a, RZ, 0xfc, !PT ;  /* 0x0000005a041f7812 */ /* 0x040fe200078efcff */
[----:B------:R-:W-:Y:S01]  /*0f30*/  IMAD.HI.U32 R16, R5, R22, RZ ;  /* 0x0000001605107227 */ /* 0x000fe200078e00ff */
[----:B------:R-:W-:Y:S02]  /*0f40*/  ISETP.GT.U32.AND P6, PT, R3, R8, PT ;  /* 0x000000080300720c */ /* 0x000fe40003fc4070 */
[----:B------:R-:W-:Y:S01]  /*0f50*/  IABS R28, R27 ;  /* 0x0000001b001c7213 */ /* 0x000fe20000000000 */
[----:B------:R-:W-:Y:S01]  /*0f60*/  @!P1 IMAD.IADD R7, R7, 0x1, -R3 ;  /* 0x0000000107079824 */ /* 0x000fe200078e0a03 */
[C---:B------:R-:W-:Y:S01]  /*0f70*/  ISETP.GT.U32.AND P1, PT, R3.reuse, R10, PT ;  /* 0x0000000a0300720c */ /* 0x040fe20003f24070 */
[----:B------:R-:W-:Y:S01]  /*0f80*/  IMAD R11, R3, R11, R12 ;  /* 0x0000000b030b7224 */ /* 0x000fe200078e020c */
[----:B------:R-:W-:Y:S01]  /*0f90*/  IABS R32, R31 ;  /* 0x0000001f00207213 */ /* 0x000fe20000000000 */
[----:B------:R-:W-:Y:S01]  /*0fa0*/  IMAD.MOV R16, RZ, RZ, -R16 ;  /* 0x000000ffff107224 */ /* 0x000fe200078e0a10 */
[C---:B------:R-:W-:Y:S01]  /*0fb0*/  LOP3.LUT R29, R4.reuse, 0x5c, RZ, 0xfc, !PT ;  /* 0x0000005c041d7812 */ /* 0x040fe200078efcff */
[----:B------:R-:W-:Y:S01]  /*0fc0*/  IMAD.HI.U32 R12, R5, R18, RZ ;  /* 0x00000012050c7227 */ /* 0x000fe200078e00ff */
[----:B------:R-:W-:-:S02]  /*0fd0*/  LOP3.LUT R33, R4, 0x58, RZ, 0xfc, !PT ;  /* 0x0000005804217812 */ /* 0x000fc400078efcff */
[----:B------:R-:W-:Y:S01]  /*0fe0*/  IABS R30, R29 ;  /* 0x0000001d001e7213 */ /* 0x000fe20000000000 */
[--C-:B------:R-:W-:Y:S01]  /*0ff0*/  @!P6 IMAD.IADD R8, R8, 0x1, -R3.reuse ;  /* 0x000000010808e824 */ /* 0x100fe200078e0a03 */
[C---:B------:R-:W-:Y:S01]  /*1000*/  ISETP.GT.U32.AND P6, PT, R3.reuse, R11, PT ;  /* 0x0000000b0300720c */ /* 0x040fe20003fc4070 */
[----:B------:R-:W-:Y:S01]  /*1010*/  IMAD R16, R3, R16, R22 ;  /* 0x0000001003107224 */ /* 0x000fe200078e0216 */
[----:B------:R-:W-:Y:S01]  /*1020*/  LOP3.LUT R35, R4, 0x54, RZ, 0xfc, !PT ;  /* 0x0000005404237812 */ /* 0x000fe200078efcff */
[--C-:B------:R-:W-:Y:S01]  /*1030*/  @!P1 IMAD.IADD R10, R10, 0x1, -R3.reuse ;  /* 0x000000010a0a9824 */ /* 0x100fe200078e0a03 */
[----:B------:R-:W-:Y:S01]  /*1040*/  ISETP.GE.AND P1, PT, R17, RZ, PT ;  /* 0x000000ff1100720c */ /* 0x000fe20003f26270 */
[----:B------:R-:W-:Y:S01]  /*1050*/  @!P5 IMAD.IADD R6, R6, 0x1, -R3 ;  /* 0x000000010606d824 */ /* 0x000fe200078e0a03 */
[----:B------:R-:W-:Y:S01]  /*1060*/  ISETP.GE.AND P5, PT, R13, RZ, PT ;  /* 0x000000ff0d00720c */ /* 0x000fe20003fa6270 */
[----:B------:R-:W-:Y:S01]  /*1070*/  IMAD.MOV R12, RZ, RZ, -R12 ;  /* 0x000000ffff0c7224 */ /* 0x000fe200078e0a0c */
[C---:B------:R-:W-:Y:S01]  /*1080*/  LOP3.LUT R37, R4.reuse, 0x4a, RZ, 0xfc, !PT ;  /* 0x0000004a04257812 */ /* 0x040fe200078efcff */
[----:B------:R-:W-:Y:S01]  /*1090*/  IMAD.HI.U32 R13, R5, R20, RZ ;  /* 0x00000014050d7227 */ /* 0x000fe200078e00ff */
[----:B------:R-:W-:-:S02]  /*10a0*/  LOP3.LUT R39, R4, 0x48, RZ, 0xfc, !PT ;  /* 0x0000004804277812 */ /* 0x000fc400078efcff */
[C---:B------:R-:W-:Y:S01]  /*10b0*/  LOP3.LUT R41, R4.reuse, 0x46, RZ, 0xfc, !PT ;  /* 0x0000004604297812 */ /* 0x040fe200078efcff */
[----:B------:R-:W-:Y:S01]  /*10c0*/  @!P6 IMAD.IADD R11, R11, 0x1, -R3 ;  /* 0x000000010b0be824 */ /* 0x000fe200078e0a03 */
[C---:B------:R-:W-:Y:S01]  /*10d0*/  ISETP.GT.U32.AND P6, PT, R3.reuse, R10, PT ;  /* 0x0000000a0300720c */ /* 0x040fe20003fc4070 */
[C---:B------:R-:W-:Y:S01]  /*10e0*/  IMAD R12, R3.reuse, R12, R18 ;  /* 0x0000000c030c7224 */ /* 0x040fe200078e0212 */
[----:B------:R-:W-:Y:S01]  /*10f0*/  IABS R18, R24 ;  /* 0x0000001800127213 */ /* 0x000fe20000000000 */
[----:B------:R-:W-:Y:S01]  /*1100*/  IMAD.MOV R13, RZ, RZ, -R13 ;  /* 0x000000ffff0d7224 */ /* 0x000fe200078e0a0d */
[----:B------:R-:W-:Y:S01]  /*1110*/  IABS R40, R41 ;  /* 0x0000002900287213 */ /* 0x000fe20000000000 */
[----:B------:R-:W-:Y:S01]  /*1120*/  @!P0 IMAD.MOV R6, RZ, RZ, -R6 ;  /* 0x000000ffff068224 */ /* 0x000fe200078e0a06 */
[C---:B------:R-:W-:Y:S01]  /*1130*/  ISETP.GT.U32.AND P0, PT, R3.reuse, R11, PT ;  /* 0x0000000b0300720c */ /* 0x040fe20003f04070 */
[C---:B------:R-:W-:Y:S01]  /*1140*/  IMAD R13, R3.reuse, R13, R20 ;  /* 0x0000000d030d7224 */ /* 0x040fe200078e0214 */
[----:B------:R-:W-:Y:S01]  /*1150*/  IABS R20, R25 ;  /* 0x0000001900147213 */ /* 0x000fe20000000000 */
[----:B------:R-:W-:Y:S01]  /*1160*/  @!P4 IMAD.MOV R9, RZ, RZ, -R9 ;  /* 0x000000ffff09c224 */ /* 0x000fe200078e0a09 */
[----:B------:R-:W-:Y:S01]  /*1170*/  ISETP.GT.U32.AND P4, PT, R3, R12, PT ;  /* 0x0000000c0300720c */ /* 0x000fe20003f84070 */
[----:B------:R-:W-:Y:S01]  /*1180*/  IMAD.HI.U32 R17, R5, R18, RZ ;  /* 0x0000001205117227 */ /* 0x000fe200078e00ff */
[----:B------:R-:W-:-:S02]  /*1190*/  LOP3.LUT R43, R4, 0x3e, RZ, 0xfc, !PT ;  /* 0x0000003e042b7812 */ /* 0x000fc400078efcff */
[----:B------:R-:W-:Y:S01]  /*11a0*/  LOP3.LUT R47, R4, 0x3a, RZ, 0xfc, !PT ;  /* 0x0000003a042f7812 */ /* 0x000fe200078efcff */
[----:B------:R-:W-:Y:S01]  /*11b0*/  @!P6 IMAD.IADD R10, R10, 0x1, -R3 ;  /* 0x000000010a0ae824 */ /* 0x000fe200078e0a03 */
[C---:B------:R-:W-:Y:S01]  /*11c0*/  ISETP.GT.U32.AND P6, PT, R3.reuse, R16, PT ;  /* 0x000000100300720c */ /* 0x040fe20003fc4070 */
[----:B------:R-:W-:Y:S01]  /*11d0*/  @!P3 IMAD.MOV R7, RZ, RZ, -R7 ;  /* 0x000000ffff07b224 */ /* 0x000fe200078e0a07 */
[----:B------:R-:W-:Y:S01]  /*11e0*/  ISETP.GT.U32.AND P3, PT, R3, R13, PT ;  /* 0x0000000d0300720c */ /* 0x000fe20003f64070 */
[----:B------:R-:W-:Y:S01]  /*11f0*/  IMAD.MOV R17, RZ, RZ, -R17 ;  /* 0x000000ffff117224 */ /* 0x000fe200078e0a11 */
[----:B------:R-:W-:Y:S01]  /*1200*/  IABS R46, R43 ;  /* 0x0000002b002e7213 */ /* 0x000fe20000000000 */
[----:B------:R-:W-:Y:S01]  /*1210*/  @!P0 IMAD.IADD R11, R11, 0x1, -R3 ;  /* 0x000000010b0b8824 */ /* 0x000fe200078e0a03 */
[----:B------:R-:W-:Y:S01]  /*1220*/  ISETP.GE.AND P0, PT, R21, RZ, PT ;  /* 0x000000ff1500720c */ /* 0x000fe20003f06270 */
[----:B------:R-:W-:Y:S01]  /*1230*/  IMAD R17, R3, R17, R18 ;  /* 0x0000001103117224 */ /* 0x000fe200078e0212 */
[----:B------:R-:W-:Y:S01]  /*1240*/  LOP3.LUT R21, R4, 0x68, RZ, 0xfc, !PT ;  /* 0x0000006804157812 */ /* 0x000fe200078efcff */
[----:B------:R-:W-:Y:S01]  /*1250*/  IMAD.HI.U32 R18, R5, R20, RZ ;  /* 0x0000001405127227 */ /* 0x000fe200078e00ff */
[----:B------:R-:W-:-:S02]  /*1260*/  IABS R48, R47 ;  /* 0x0000002f00307213 */ /* 0x000fc40000000000 */
[----:B------:R-:W-:Y:S01]  /*1270*/  IABS R22, R21 ;  /* 0x0000001500167213 */ /* 0x000fe20000000000 */
[--C-:B------:R-:W-:Y:S01]  /*1280*/  @!P6 IMAD.IADD R16, R16, 0x1, -R3.reuse ;  /* 0x000000011010e824 */ /* 0x100fe200078e0a03 */
[----:B------:R-:W-:Y:S01]  /*1290*/  LOP3.LUT R49, R4, 0x38, RZ, 0xfc, !PT ;  /* 0x0000003804317812 */ /* 0x000fe200078efcff */
[--C-:B------:R-:W-:Y:S01]  /*12a0*/  @!P4 IMAD.IADD R12, R12, 0x1, -R3.reuse ;  /* 0x000000010c0cc824 */ /* 0x100fe200078e0a03 */
[----:B------:R-:W-:Y:S01]  /*12b0*/  ISETP.GE.AND P4, PT, R23, RZ, PT ;  /* 0x000000ff1700720c */ /* 0x000fe20003f86270 */
[----:B------:R-:W-:Y:S01]  /*12c0*/  IMAD.MOV R18, RZ, RZ, -R18 ;  /* 0x000000ffff127224 */ /* 0x000fe200078e0a12 */
[----:B------:R-:W-:Y:S01]  /*12d0*/  ISETP.GT.U32.AND P6, PT, R3, R16, PT ;  /* 0x000000100300720c */ /* 0x000fe20003fc4070 */
[----:B------:R-:W-:Y:S01]  /*12e0*/  @!P3 IMAD.IADD R13, R13, 0x1, -R3 ;  /* 0x000000010d0db824 */ /* 0x000fe200078e0a03 */
[C---:B------:R-:W-:Y:S01]  /*12f0*/  ISETP.GT.U32.AND P3, PT, R3.reuse, R12, PT ;  /* 0x0000000c0300720c */ /* 0x040fe20003f64070 */
[----:B------:R-:W-:Y:S01]  /*1300*/  @!P1 IMAD.MOV R11, RZ, RZ, -R11 ;  /* 0x000000ffff0b9224 */ /* 0x000fe200078e0a0b */
[C---:B------:R-:W-:Y:S01]  /*1310*/  ISETP.GT.U32.AND P1, PT, R3.reuse, R17, PT ;  /* 0x000000110300720c */ /* 0x040fe20003f24070 */
[----:B------:R-:W-:Y:S01]  /*1320*/  IMAD R18, R3, R18, R20 ;  /* 0x0000001203127224 */ /* 0x000fe200078e0214 */
[C---:B------:R-:W-:Y:S01]  /*1330*/  LOP3.LUT R23, R4.reuse, 0x66, RZ, 0xfc, !PT ;  /* 0x0000006604177812 */ /* 0x040fe200078efcff */
[----:B------:R-:W-:Y:S01]  /*1340*/  @!P2 IMAD.MOV R8, RZ, RZ, -R8 ;  /* 0x000000ffff08a224 */ /* 0x000fe200078e0a08 */
[----:B------:R-:W-:Y:S01]  /*1350*/  ISETP.GE.AND P2, PT, R19, RZ, PT ;  /* 0x000000ff1300720c */ /* 0x000fe20003f46270 */
[----:B------:R-:W-:Y:S01]  /*1360*/  IMAD.HI.U32 R19, R5, R22, RZ ;  /* 0x0000001605137227 */ /* 0x000fe200078e00ff */
[----:B------:R-:W-:-:S02]  /*1370*/  LOP3.LUT R51, R4, 0x36, RZ, 0xfc, !PT ;  /* 0x0000003604337812 */ /* 0x000fc400078efcff */
[----:B------:R-:W-:Y:S01]  /*1380*/  IABS R50, R49 ;  /* 0x0000003100327213 */ /* 0x000fe20000000000 */
[----:B------:R-:W-:Y:S01]  /*1390*/  @!P6 IMAD.IADD R16, R16, 0x1, -R3 ;  /* 0x000000011010e824 */ /* 0x000fe200078e0a03 */
[C---:B------:R-:W-:Y:S01]  /*13a0*/  ISETP.GT.U32.AND P6, PT, R3.reuse, R18, PT ;  /* 0x000000120300720c */ /* 0x040fe20003fc4070 */
[----:B------:R-:W-:Y:S01]  /*13b0*/  @!P5 IMAD.MOV R10, RZ, RZ, -R10 ;  /* 0x000000ffff0ad224 */ /* 0x000fe200078e0a0a */
[----:B------:R-:W-:Y:S01]  /*13c0*/  ISETP.GT.U32.AND P5, PT, R3, R13, PT ;  /* 0x0000000d0300720c */ /* 0x000fe20003fa4070 */
[----:B------:R-:W-:Y:S01]  /*13d0*/  IMAD.MOV R19, RZ, RZ, -R19 ;  /* 0x000000ffff137224 */ /* 0x000fe200078e0a13 */
[----:B------:R-:W-:Y:S01]  /*13e0*/  IABS R52, R51 ;  /* 0x0000003300347213 */ /* 0x000fe20000000000 */
[--C-:B------:R-:W-:Y:S01]  /*13f0*/  @!P3 IMAD.IADD R12, R12, 0x1, -R3.reuse ;  /* 0x000000010c0cb824 */ /* 0x100fe200078e0a03 */
[----:B------:R-:W-:Y:S01]  /*1400*/  ISETP.GE.AND P3, PT, R24, RZ, PT ;  /* 0x000000ff1800720c */ /* 0x000fe20003f66270 */
[--C-:B------:R-:W-:Y:S01]  /*1410*/  @!P1 IMAD.IADD R17, R17, 0x1, -R3.reuse ;  /* 0x0000000111119824 */ /* 0x100fe200078e0a03 */
[----:B------:R-:W-:Y:S01]  /*1420*/  IABS R24, R23 ;  /* 0x0000001700187213 */ /* 0x000fe20000000000 */
[----:B------:R-:W-:Y:S01]  /*1430*/  IMAD R19, R3, R19, R22 ;  /* 0x0000001303137224 */ /* 0x000fe200078e0216 */
[----:B------:R-:W-:Y:S01]  /*1440*/  ISETP.GE.AND P1, PT, R21, RZ, PT ;  /* 0x000000ff1500720c */ /* 0x000fe20003f26270 */
[----:B------:R-:W-:Y:S01]  /*1450*/  @!P2 IMAD.MOV R12, RZ, RZ, -R12 ;  /* 0x000000ffff0ca224 */ /* 0x000fe200078e0a0c */
[----:B------:R-:W-:Y:S01]  /*1460*/  LOP3.LUT R55, R4, 0x32, RZ, 0xfc, !PT ;  /* 0x0000003204377812 */ /* 0x000fe200078efcff */
[--C-:B------:R-:W-:Y:S01]  /*1470*/  @!P6 IMAD.IADD R18, R18, 0x1, -R3.reuse ;  /* 0x000000011212e824 */ /* 0x100fe200078e0a03 */
[----:B------:R-:W-:Y:S01]  /*1480*/  ISETP.GT.U32.AND P6, PT, R3, R17, PT ;  /* 0x000000110300720c */ /* 0x000fe20003fc4070 */
[----:B------:R-:W-:Y:S01]  /*1490*/  @!P5 IMAD.IADD R13, R13, 0x1, -R3 ;  /* 0x000000010d0dd824 */ /* 0x000fe200078e0a03 */
[----:B------:R-:W-:Y:S01]  /*14a0*/  ISETP.GT.U32.AND P2, PT, R3, R19, PT ;  /* 0x000000130300720c */ /* 0x000fe20003f44070 */
[----:B------:R-:W-:Y:S01]  /*14b0*/  IMAD.HI.U32 R20, R5, R24, RZ ;  /* 0x0000001805147227 */ /* 0x000fe200078e00ff */
[----:B------:R-:W-:-:S02]  /*14c0*/  ISETP.GE.AND P5, PT, R25, RZ, PT ;  /* 0x000000ff1900720c */ /* 0x000fc40003fa6270 */
[C---:B------:R-:W-:Y:S01]  /*14d0*/  LOP3.LUT R25, R4.reuse, 0x64, RZ, 0xfc, !PT ;  /* 0x0000006404197812 */ /* 0x040fe200078efcff */
[----:B------:R-:W-:Y:S01]  /*14e0*/  @!P0 IMAD.MOV R13, RZ, RZ, -R13 ;  /* 0x000000ffff0d8224 */ /* 0x000fe200078e0a0d */
[----:B------:R-:W-:Y:S01]  /*14f0*/  ISETP.GT.U32.AND P0, PT, R3, R18, PT ;  /* 0x000000120300720c */ /* 0x000fe20003f04070 */
[----:B------:R-:W-:Y:S01]  /*1500*/  IMAD.HI.U32 R22, R5, R28, RZ ;  /* 0x0000001c05167227 */ /* 0x000fe200078e00ff */
[----:B------:R-:W-:Y:S02]  /*1510*/  IABS R26, R25 ;  /* 0x00000019001a7213 */ /* 0x000fe40000000000 */
[C---:B------:R-:W-:Y:S01]  /*1520*/  LOP3.LUT R57, R4.reuse, 0x30, RZ, 0xfc, !PT ;  /* 0x0000003004397812 */ /* 0x040fe200078efcff */
[--C-:B------:R-:W-:Y:S01]  /*1530*/  @!P6 IMAD.IADD R17, R17, 0x1, -R3.reuse ;  /* 0x000000011111e824 */ /* 0x100fe200078e0a03 */
[C---:B------:R-:W-:Y:S01]  /*1540*/  LOP3.LUT R59, R4.reuse, 0x2e, RZ, 0xfc, !PT ;  /* 0x0000002e043b7812 */ /* 0x040fe200078efcff */
[----:B------:R-:W-:Y:S01]  /*1550*/  @!P2 IMAD.IADD R19, R19, 0x1, -R3 ;  /* 0x000000011313a824 */ /* 0x000fe200078e0a03 */
[----:B------:R-:W-:Y:S01]  /*1560*/  ISETP.GE.AND P2, PT, R27, RZ, PT ;  /* 0x000000ff1b00720c */ /* 0x000fe20003f46270 */
[----:B------:R-:W-:Y:S01]  /*1570*/  @!P3 IMAD.MOV R17, RZ, RZ, -R17 ;  /* 0x000000ffff11b224 */ /* 0x000fe200078e0a11 */
[----:B------:R-:W-:Y:S01]  /*1580*/  LOP3.LUT R27, R4, 0x5e, RZ, 0xfc, !PT ;  /* 0x0000005e041b7812 */ /* 0x000fe200078efcff */
[----:B------:R-:W-:Y:S01]  /*1590*/  IMAD.HI.U32 R21, R5, R26, RZ ;  /* 0x0000001a05157227 */ /* 0x000fe200078e00ff */
[----:B------:R-:W-:-:S02]  /*15a0*/  ISETP.GT.U32.AND P3, PT, R3, R19, PT ;  /* 0x000000130300720c */ /* 0x000fc40003f64070 */
[----:B------:R-:W-:Y:S01]  /*15b0*/  IABS R54, R59 ;  /* 0x0000003b00367213 */ /* 0x000fe20000000000 */
[----:B------:R-:W-:Y:S01]  /*15c0*/  @!P0 IMAD.IADD R18, R18, 0x1, -R3 ;  /* 0x0000000112128824 */ /* 0x000fe200078e0a03 */
[----:B------:R-:W-:Y:S01]  /*15d0*/  ISETP.GE.AND P0, PT, R25, RZ, PT ;  /* 0x000000ff1900720c */ /* 0x000fe20003f06270 */
[----:B------:R-:W-:Y:S01]  /*15e0*/  IMAD.MOV R20, RZ, RZ, -R20 ;  /* 0x000000ffff147224 */ /* 0x000fe200078e0a14 */
[C---:B------:R-:W-:Y:S01]  /*15f0*/  LOP3.LUT R25, R4.reuse, 0x60, RZ, 0xfc, !PT ;  /* 0x0000006004197812 */ /* 0x040fe200078efcff */
[----:B------:R-:W-:Y:S01]  /*1600*/  IMAD.MOV R21, RZ, RZ, -R21 ;  /* 0x000000ffff157224 */ /* 0x000fe200078e0a15 */
[C---:B------:R-:W-:Y:S01]  /*1610*/  LOP3.LUT R63, R4.reuse, 0x10, RZ, 0xfc, !PT ;  /* 0x00000010043f7812 */ /* 0x040fe200078efcff */
[----:B------:R-:W-:Y:S01]  /*1620*/  IMAD.MOV R22, RZ, RZ, -R22 ;  /* 0x000000ffff167224 */ /* 0x000fe200078e0a16 */
[----:B------:R-:W-:Y:S01]  /*1630*/  LOP3.LUT R61, R4, 0x12, RZ, 0xfc, !PT ;  /* 0x00000012043d7812 */ /* 0x000fe200078efcff */
[C---:B------:R-:W-:Y:S01]  /*1640*/  IMAD R20, R3.reuse, R20, R24 ;  /* 0x0000001403147224 */ /* 0x040fe200078e0218 */
[----:B------:R-:W-:Y:S01]  /*1650*/  IABS R24, R25 ;  /* 0x0000001900187213 */ /* 0x000fe20000000000 */
[C---:B------:R-:W-:Y:S01]  /*1660*/  IMAD R21, R3.reuse, R21, R26 ;  /* 0x0000001503157224 */ /* 0x040fe200078e021a */
[----:B------:R-:W-:Y:S01]  /*1670*/  IABS R84, R63 ;  /* 0x0000003f00547213 */ /* 0x000fe20000000000 */
[C---:B------:R-:W-:Y:S01]  /*1680*/  IMAD R22, R3.reuse, R22, R28 ;  /* 0x0000001603167224 */ /* 0x040fe200078e021c */
[----:B------:R-:W-:Y:S01]  /*1690*/  ISETP.GT.U32.AND P6, PT, R3, R20, PT ;  /* 0x000000140300720c */ /* 0x000fe20003fc4070 */
[----:B------:R-:W-:Y:S01]  /*16a0*/  @!P4 IMAD.MOV R16, RZ, RZ, -R16 ;  /* 0x000000ffff10c224 */ /* 0x000fe200078e0a10 */
[----:B------:R-:W-:Y:S01]  /*16b0*/  ISETP.GE.AND P4, PT, R23, RZ, PT ;  /* 0x000000ff1700720c */ /* 0x000fe20003f86270 */
[----:B------:R-:W-:Y:S01]  /*16c0*/  @!P5 IMAD.MOV R18, RZ, RZ, -R18 ;  /* 0x000000ffff12d224 */ /* 0x000fe200078e0a12 */
[----:B------:R-:W-:Y:S01]  /*16d0*/  ISETP.GT.U32.AND P5, PT, R3, R21, PT ;  /* 0x000000150300720c */ /* 0x000fe20003fa4070 */
[----:B------:R-:W-:Y:S01]  /*16e0*/  @!P3 IMAD.IADD R19, R19, 0x1, -R3 ;  /* 0x000000011313b824 */ /* 0x000fe200078e0a03 */
[----:B------:R-:W-:Y:S01]  /*16f0*/  ISETP.GT.U32.AND P3, PT, R3, R22, PT ;  /* 0x000000160300720c */ /* 0x000fe20003f64070 */
[----:B------:R-:W-:Y:S01]  /*1700*/  IMAD.HI.U32 R23, R5, R24, RZ ;  /* 0x0000001805177227 */ /* 0x000fe200078e00ff */
[----:B------:R-:W-:-:S02]  /*1710*/  IABS R28, R27 ;  /* 0x0000001b001c7213 */ /* 0x000fc40000000000 */
[----:B------:R-:W-:Y:S01]  /*1720*/  LOP3.LUT R65, R4, 0xe, RZ, 0xfc, !PT ;  /* 0x0000000e04417812 */ /* 0x000fe200078efcff */
[----:B------:R-:W-:Y:S01]  /*1730*/  IMAD.MOV R23, RZ, RZ, -R23 ;  /* 0x000000ffff177224 */ /* 0x000fe200078e0a17 */
[----:B------:R-:W-:Y:S01]  /*1740*/  IABS R82, R61 ;  /* 0x0000003d00527213 */ /* 0x000fe20000000000 */
[--C-:B------:R-:W-:Y:S01]  /*1750*/  @!P6 IMAD.IADD R20, R20, 0x1, -R3.reuse ;  /* 0x000000011414e824 */ /* 0x100fe200078e0a03 */
[----:B------:R-:W-:Y:S01]  /*1760*/  IABS R86, R65 ;  /* 0x0000004100567213 */ /* 0x000fe20000000000 */
[----:B------:R-:W-:Y:S01]  /*1770*/  IMAD R23, R3, R23, R24 ;  /* 0x0000001703177224 */ /* 0x000fe200078e0218 */
[----:B------:R-:W-:Y:S01]  /*1780*/  LOP3.LUT R67, R4, 0xc, RZ, 0xfc, !PT ;  /* 0x0000000c04437812 */ /* 0x000fe200078efcff */
[--C-:B------:R-:W-:Y:S01]  /*1790*/  @!P5 IMAD.IADD R21, R21, 0x1, -R3.reuse ;  /* 0x000000011515d824 */ /* 0x100fe200078e0a03 */
[C---:B------:R-:W-:Y:S01]  /*17a0*/  ISETP.GT.U32.AND P6, PT, R3.reuse, R20, PT ;  /* 0x000000140300720c */ /* 0x040fe20003fc4070 */
[----:B------:R-:W-:Y:S01]  /*17b0*/  @!P3 IMAD.IADD R22, R22, 0x1, -R3 ;  /* 0x000000011616b824 */ /* 0x000fe200078e0a03 */
[----:B------:R-:W-:Y:S01]  /*17c0*/  ISETP.GT.U32.AND P5, PT, R3, R23, PT ;  /* 0x000000170300720c */ /* 0x000fe20003fa4070 */
[----:B------:R-:W-:Y:S01]  /*17d0*/  IMAD.HI.U32 R26, R5, R32, RZ ;  /* 0x00000020051a7227 */ /* 0x000fe200078e00ff */
[----:B------:R-:W-:-:S02]  /*17e0*/  IABS R88, R67 ;  /* 0x0000004300587213 */ /* 0x000fc40000000000 */
[C---:B------:R-:W-:Y:S01]  /*17f0*/  ISETP.GT.U32.AND P3, PT, R3.reuse, R22, PT ;  /* 0x000000160300720c */ /* 0x040fe20003f64070 */
[----:B------:R-:W-:Y:S01]  /*1800*/  @!P1 IMAD.MOV R19, RZ, RZ, -R19 ;  /* 0x000000ffff139224 */ /* 0x000fe200078e0a13 */
[----:B------:R-:W-:Y:S01]  /*1810*/  ISETP.GT.U32.AND P1, PT, R3, R21, PT ;  /* 0x000000150300720c */ /* 0x000fe20003f24070 */
[----:B------:R-:W-:Y:S01]  /*1820*/  IMAD.MOV R26, RZ, RZ, -R26 ;  /* 0x000000ffff1a7224 */ /* 0x000fe200078e0a1a */
[C---:B------:R-:W-:Y:S01]  /*1830*/  LOP3.LUT R69, R4.reuse, 0xa, RZ, 0xfc, !PT ;  /* 0x0000000a04457812 */ /* 0x040fe200078efcff */
[----:B------:R-:W-:Y:S01]  /*1840*/  IMAD.HI.U32 R24, R5, R28, RZ ;  /* 0x0000001c05187227 */ /* 0x000fe200078e00ff */
[C---:B------:R-:W-:Y:S02]  /*1850*/  LOP3.LUT R71, R4.reuse, 0x4, RZ, 0xfc, !PT ;  /* 0x0000000404477812 */ /* 0x040fe400078efcff */
[----:B------:R-:W-:Y:S01]  /*1860*/  IABS R90, R69 ;  /* 0x00000045005a7213 */ /* 0x000fe20000000000 */
[--C-:B------:R-:W-:Y:S01]  /*1870*/  @!P5 IMAD.IADD R23, R23, 0x1, -R3.reuse ;  /* 0x000000011717d824 */ /* 0x100fe200078e0a03 */
[----:B------:R-:W-:Y:S01]  /*1880*/  LOP3.LUT R73, R4, 0x2, RZ, 0xfc, !PT ;  /* 0x0000000204497812 */ /* 0x000fe200078efcff */
[C---:B------:R-:W-:Y:S01]  /*1890*/  IMAD R26, R3.reuse, R26, R32 ;  /* 0x0000001a031a7224 */ /* 0x040fe200078e0220 */
[----:B------:R-:W-:Y:S01]  /*18a0*/  IABS R32, R35 ;  /* 0x0000002300207213 */ /* 0x000fe20000000000 */
[--C-:B------:R-:W-:Y:S01]  /*18b0*/  @!P3 IMAD.IADD R22, R22, 0x1, -R3.reuse ;  /* 0x000000011616b824 */ /* 0x100fe200078e0a03 */
[C---:B------:R-:W-:Y:S01]  /*18c0*/  ISETP.GT.U32.AND P5, PT, R3.reuse, R23, PT ;  /* 0x000000170300720c */ /* 0x040fe20003fa4070 */
[----:B------:R-:W-:Y:S01]  /*18d0*/  IMAD.MOV R24, RZ, RZ, -R24 ;  /* 0x000000ffff187224 */ /* 0x000fe200078e0a18 */
[----:B------:R-:W-:Y:S01]  /*18e0*/  IABS R96, R71 ;  /* 0x0000004700607213 */ /* 0x000fe20000000000 */
[----:B------:R-:W-:Y:S01]  /*18f0*/  @!P2 IMAD.MOV R22, RZ, RZ, -R22 ;  /* 0x000000ffff16a224 */ /* 0x000fe200078e0a16 */
[C---:B------:R-:W-:Y:S01]  /*1900*/  ISETP.GT.U32.AND P2, PT, R3.reuse, R26, PT ;  /* 0x0000001a0300720c */ /* 0x040fe20003f44070 */
[----:B------:R-:W-:Y:S01]  /*1910*/  IMAD R24, R3, R24, R28 ;  /* 0x0000001803187224 */ /* 0x000fe200078e021c */
[----:B------:R-:W-:Y:S01]  /*1920*/  IABS R28, R33 ;  /* 0x00000021001c7213 */ /* 0x000fe20000000000 */
[--C-:B------:R-:W-:Y:S01]  /*1930*/  @!P6 IMAD.IADD R20, R20, 0x1, -R3.reuse ;  /* 0x000000011414e824 */ /* 0x100fe200078e0a03 */
[----:B------:R-:W-:Y:S01]  /*1940*/  ISETP.GE.AND P6, PT, R25, RZ, PT ;  /* 0x000000ff1900720c */ /* 0x000fe20003fc6270 */
[----:B------:R-:W-:Y:S01]  /*1950*/  @!P1 IMAD.IADD R21, R21, 0x1, -R3 ;  /* 0x0000000115159824 */ /* 0x000fe200078e0a03 */
[----:B------:R-:W-:Y:S01]  /*1960*/  ISETP.GT.U32.AND P1, PT, R3, R24, PT ;  /* 0x000000180300720c */ /* 0x000fe20003f24070 */
[----:B------:R-:W-:Y:S01]  /*1970*/  IMAD.HI.U32 R25, R5, R30, RZ ;  /* 0x0000001e05197227 */ /* 0x000fe200078e00ff */
[----:B------:R-:W-:-:S02]  /*1980*/  IABS R98, R73 ;  /* 0x0000004900627213 */ /* 0x000fc40000000000 */
[----:B------:R-:W-:Y:S01]  /*1990*/  IABS R100, R4 ;  /* 0x0000000400647213 */ /* 0x000fe20000000000 */
[----:B------:R-:W-:Y:S01]  /*19a0*/  @!P4 IMAD.MOV R20, RZ, RZ, -R20 ;  /* 0x000000ffff14c224 */ /* 0x000fe200078e0a14 */
[----:B------:R-:W-:Y:S01]  /*19b0*/  ISETP.GE.AND P4, PT, R27, RZ, PT ;  /* 0x000000ff1b00720c */ /* 0x000fe20003f86270 */
[----:B------:R-:W-:Y:S01]  /*19c0*/  @!P5 IMAD.IADD R23, R23, 0x1, -R3 ;  /* 0x000000011717d824 */ /* 0x000fe200078e0a03 */
[----:B------:R-:W-:Y:S01]  /*19d0*/  ISETP.GE.AND P5, PT, R31, RZ, PT ;  /* 0x000000ff1f00720c */ /* 0x000fe20003fa6270 */
[----:B------:R-:W-:Y:S01]  /*19e0*/  IMAD.MOV R25, RZ, RZ, -R25 ;  /* 0x000000ffff197224 */ /* 0x000fe200078e0a19 */
[----:B------:R-:W-:Y:S01]  /*19f0*/  LOP3.LUT R31, R4, 0x56, RZ, 0xfc, !PT ;  /* 0x00000056041f7812 */ /* 0x000fe200078efcff */
[----:B------:R-:W-:-:S04]  /*1a00*/  IMAD.HI.U32 R27, R5, R28, RZ ;  /* 0x0000001c051b7227 */ /* 0x000fc800078e00ff */
[C---:B------:R-:W-:Y:S01]  /*1a10*/  IMAD R25, R3.reuse, R25, R30 ;  /* 0x0000001903197224 */ /* 0x040fe200078e021e */
[----:B------:R-:W-:Y:S01]  /*1a20*/  IABS R30, R31 ;  /* 0x0000001f001e7213 */ /* 0x000fe20000000000 */
[----:B------:R-:W-:Y:S02]  /*1a30*/  @!P2 IMAD.IADD R26, R26, 0x1, -R3 ;  /* 0x000000011a1aa824 */ /* 0x000fe400078e0a03 */
[----:B------:R-:W-:Y:S01]  /*1a40*/  IMAD.MOV R27, RZ, RZ, -R27 ;  /* 0x000000ffff1b7224 */ /* 0x000fe200078e0a1b */
[C---:B------:R-:W-:Y:S01]  /*1a50*/  ISETP.GT.U32.AND P3, PT, R3.reuse, R25, PT ;  /* 0x000000190300720c */ /* 0x040fe20003f64070 */
[----:B------:R-:W-:Y:S01]  /*1a60*/  @!P1 IMAD.IADD R24, R24, 0x1, -R3 ;  /* 0x0000000118189824 */ /* 0x000fe200078e0a03 */
[C---:B------:R-:W-:Y:S01]  /*1a70*/  ISETP.GT.U32.AND P2, PT, R3.reuse, R26, PT ;  /* 0x0000001a0300720c */ /* 0x040fe20003f44070 */
[----:B------:R-:W-:Y:S02]  /*1a80*/  IMAD R27, R3, R27, R28 ;  /* 0x0000001b031b7224 */ /* 0x000fe400078e021c */
[----:B------:R-:W-:Y:S01]  /*1a90*/  IMAD.HI.U32 R28, R5, R30, RZ ;  /* 0x0000001e051c7227 */ /* 0x000fe200078e00ff */
[----:B------:R-:W-:-:S03]  /*1aa0*/  ISETP.GT.U32.AND P1, PT, R3, R24, PT ;  /* 0x000000180300720c */ /* 0x000fc60003f24070 */
[----:B------:R-:W-:Y:S01]  /*1ab0*/  @!P6 IMAD.MOV R23, RZ, RZ, -R23 ;  /* 0x000000ffff17e224 */ /* 0x000fe200078e0a17 */
[----:B------:R-:W-:Y:S01]  /*1ac0*/  ISETP.GT.U32.AND P6, PT, R3, R27, PT ;  /* 0x0000001b0300720c */ /* 0x000fe20003fc4070 */
[----:B------:R-:W-:Y:S02]  /*1ad0*/  IMAD.MOV R28, RZ, RZ, -R28 ;  /* 0x000000ffff1c7224 */ /* 0x000fe400078e0a1c */
[----:B------:R-:W-:Y:S01]  /*1ae0*/  @!P0 IMAD.MOV R21, RZ, RZ, -R21 ;  /* 0x000000ffff158224 */ /* 0x000fe200078e0a15 */
[----:B------:R-:W-:Y:S01]  /*1af0*/  ISETP.GE.AND P0, PT, R29, RZ, PT ;  /* 0x000000ff1d00720c */ /* 0x000fe20003f06270 */
[----:B------:R-:W-:Y:S02]  /*1b00*/  IMAD R28, R3, R28, R30 ;  /* 0x0000001c031c7224 */ /* 0x000fe400078e021e */
[----:B------:R-:W-:-:S04]  /*1b10*/  IMAD.HI.U32 R29, R5, R32, RZ ;  /* 0x00000020051d7227 */ /* 0x000fc800078e00ff */
[----:B------:R-:W-:Y:S01]  /*1b20*/  @!P2 IMAD.IADD R26, R26, 0x1, -R3 ;  /* 0x000000011a1aa824 */ /* 0x000fe200078e0a03 */
[----:B------:R-:W-:Y:S01]  /*1b30*/  ISETP.GT.U32.AND P2, PT, R3, R28, PT ;  /* 0x0000001c0300720c */ /* 0x000fe20003f44070 */
[----:B------:R-:W-:Y:S02]  /*1b40*/  IMAD.MOV R29, RZ, RZ, -R29 ;  /* 0x000000ffff1d7224 */ /* 0x000fe400078e0a1d */
[--C-:B------:R-:W-:Y:S01]  /*1b50*/  @!P1 IMAD.IADD R24, R24, 0x1, -R3.reuse ;  /* 0x0000000118189824 */ /* 0x100fe200078e0a03 */
[----:B------:R-:W-:Y:S01]  /*1b60*/  ISETP.GE.AND P1, PT, R33, RZ, PT ;  /* 0x000000ff2100720c */ /* 0x000fe20003f26270 */
[--C-:B------:R-:W-:Y:S01]  /*1b70*/  @!P6 IMAD.IADD R27, R27, 0x1, -R3.reuse ;  /* 0x000000011b1be824 */ /* 0x100fe200078e0a03 */
[C---:B------:R-:W-:Y:S01]  /*1b80*/  LOP3.LUT R33, R4.reuse, 0x52, RZ, 0xfc, !PT ;  /* 0x0000005204217812 */ /* 0x040fe200078efcff */
[C---:B------:R-:W-:Y:S01]  /*1b90*/  IMAD R29, R3.reuse, R29, R32 ;  /* 0x0000001d031d7224 */ /* 0x040fe200078e0220 */
[----:B------:R-:W-:Y:S01]  /*1ba0*/  LOP3.LUT R32, R4, 0x4e, RZ, 0xfc, !PT ;  /* 0x0000004e04207812 */ /* 0x000fe200078efcff */
[----:B------:R-:W-:Y:S01]  /*1bb0*/  @!P4 IMAD.MOV R24, RZ, RZ, -R24 ;  /* 0x000000ffff18c224 */ /* 0x000fe200078e0a18 */
[----:B------:R-:W-:Y:S01]  /*1bc0*/  IABS R34, R33 ;  /* 0x0000002100227213 */ /* 0x000fe20000000000 */
[----:B------:R-:W-:Y:S01]  /*1bd0*/  @!P5 IMAD.MOV R26, RZ, RZ, -R26 ;  /* 0x000000ffff1ad224 */ /* 0x000fe200078e0a1a */
[----:B------:R-:W-:Y:S01]  /*1be0*/  ISETP.GT.U32.AND P4, PT, R3, R27, PT ;  /* 0x0000001b0300720c */ /* 0x000fe20003f84070 */
[--C-:B------:R-:W-:Y:S01]  /*1bf0*/  @!P3 IMAD.IADD R25, R25, 0x1, -R3.reuse ;  /* 0x000000011919b824 */ /* 0x100fe200078e0a03 */
[----:B------:R-:W-:Y:S01]  /*1c00*/  ISETP.GT.U32.AND P5, PT, R3, R29, PT ;  /* 0x0000001d0300720c */ /* 0x000fe20003fa4070 */
[----:B------:R-:W-:Y:S01]  /*1c10*/  @!P2 IMAD.IADD R28, R28, 0x1, -R3 ;  /* 0x000000011c1ca824 */ /* 0x000fe200078e0a03 */
[----:B------:R-:W-:Y:S01]  /*1c20*/  IABS R36, R32 ;  /* 0x0000002000247213 */ /* 0x000fe20000000000 */
[----:B------:R-:W-:Y:S01]  /*1c30*/  IMAD.HI.U32 R30, R5, R34, RZ ;  /* 0x00000022051e7227 */ /* 0x000fe200078e00ff */
[----:B------:R-:W-:-:S02]  /*1c40*/  ISETP.GT.U32.AND P3, PT, R3, R25, PT ;  /* 0x000000190300720c */ /* 0x000fc40003f64070 */
[----:B------:R-:W-:Y:S01]  /*1c50*/  ISETP.GT.U32.AND P2, PT, R3, R28, PT ;  /* 0x0000001c0300720c */ /* 0x000fe20003f44070 */
[----:B------:R-:W-:Y:S01]  /*1c60*/  IMAD.MOV R30, RZ, RZ, -R30 ;  /* 0x000000ffff1e7224 */ /* 0x000fe200078e0a1e */
[----:B------:R-:W-:Y:S01]  /*1c70*/  ISETP.GE.AND P6, PT, R35, RZ, PT ;  /* 0x000000ff2300720c */ /* 0x000fe20003fc6270 */
[----:B------:R-:W-:Y:S01]  /*1c80*/  IMAD R2, R2, UR4, RZ ;  /* 0x0000000402027c24 */ /* 0x000fe2000f8e02ff */
[----:B------:R-:W-:Y:S01]  /*1c90*/  ULDC UR4, c[0x0][0x240] ;  /* 0x0000900000047ab9 */ /* 0x000fe20000000800 */
[--C-:B------:R-:W-:Y:S02]  /*1ca0*/  @!P4 IMAD.IADD R27, R27, 0x1, -R3.reuse ;  /* 0x000000011b1bc824 */ /* 0x100fe400078e0a03 */
[----:B------:R-:W-:Y:S02]  /*1cb0*/  IMAD R30, R3, R30, R34 ;  /* 0x0000001e031e7224 */ /* 0x000fe400078e0222 */
[----:B------:R-:W-:Y:S02]  /*1cc0*/  @!P5 IMAD.IADD R29, R29, 0x1, -R3 ;  /* 0x000000011d1dd824 */ /* 0x000fe400078e0a03 */
[----:B------:R-:W-:Y:S01]  /*1cd0*/  @!P1 IMAD.MOV R27, RZ, RZ, -R27 ;  /* 0x000000ffff1b9224 */ /* 0x000fe200078e0a1b */
[----:B------:R-:W-:Y:S01]  /*1ce0*/  ISETP.GT.U32.AND P1, PT, R3, R30, PT ;  /* 0x0000001e0300720c */ /* 0x000fe20003f24070 */
[--C-:B------:R-:W-:Y:S01]  /*1cf0*/  @!P3 IMAD.IADD R25, R25, 0x1, -R3.reuse ;  /* 0x000000011919b824 */ /* 0x100fe200078e0a03 */
[----:B------:R-:W-:Y:S01]  /*1d00*/  ISETP.GT.U32.AND P5, PT, R3, R29, PT ;  /* 0x0000001d0300720c */ /* 0x000fe20003fa4070 */
[----:B------:R-:W-:Y:S01]  /*1d10*/  @!P2 IMAD.IADD R28, R28, 0x1, -R3 ;  /* 0x000000011c1ca824 */ /* 0x000fe200078e0a03 */
[----:B------:R-:W-:Y:S01]  /*1d20*/  ISETP.GE.AND P3, PT, R31, RZ, PT ;  /* 0x000000ff1f00720c */ /* 0x000fe20003f66270 */
[----:B------:R-:W-:Y:S01]  /*1d30*/  @!P0 IMAD.MOV R25, RZ, RZ, -R25 ;  /* 0x000000ffff198224 */ /* 0x000fe200078e0a19 */
[----:B------:R-:W-:Y:S01]  /*1d40*/  ISETP.GE.AND P2, PT, R32, RZ, PT ;  /* 0x000000ff2000720c */ /* 0x000fe20003f46270 */
[----:B------:R-:W-:Y:S01]  /*1d50*/  IMAD.HI.U32 R32, R5, R36, RZ ;  /* 0x0000002405207227 */ /* 0x000fe200078e00ff */
[----:B------:R-:W-:-:S02]  /*1d60*/  LOP3.LUT R31, R4, 0x50, RZ, 0xfc, !PT ;  /* 0x00000050041f7812 */ /* 0x000fc400078efcff */
[----:B------:R-:W-:Y:S01]  /*1d70*/  ISETP.GE.AND P0, PT, R33, RZ, PT ;  /* 0x000000ff2100720c */ /* 0x000fe20003f06270 */
[----:B------:R-:W-:Y:S01]  /*1d80*/  IMAD.MOV R32, RZ, RZ, -R32 ;  /* 0x000000ffff207224 */ /* 0x000fe200078e0a20 */
[----:B------:R-:W-:Y:S01]  /*1d90*/  ISETP.GE.AND P4, PT, R31, RZ, PT ;  /* 0x000000ff1f00720c */ /* 0x000fe20003f86270 */
[--C-:B------:R-:W-:Y:S01]  /*1da0*/  @!P1 IMAD.IADD R30, R30, 0x1, -R3.reuse ;  /* 0x000000011e1e9824 */ /* 0x100fe200078e0a03 */
[----:B------:R-:W-:Y:S01]  /*1db0*/  IABS R31, R31 ;  /* 0x0000001f001f7213 */ /* 0x000fe20000000000 */
[----:B------:R-:W-:Y:S01]  /*1dc0*/  @!P5 IMAD.IADD R29, R29, 0x1, -R3 ;  /* 0x000000011d1dd824 */ /* 0x000fe200078e0a03 */
[----:B------:R-:W-:Y:S01]  /*1dd0*/  LOP3.LUT R33, R4, 0x4c, RZ, 0xfc, !PT ;  /* 0x0000004c04217812 */ /* 0x000fe200078efcff */
[C---:B------:R-:W-:Y:S01]  /*1de0*/  IMAD R32, R3.reuse, R32, R36 ;  /* 0x0000002003207224 */ /* 0x040fe200078e0224 */
[----:B------:R-:W-:Y:S01]  /*1df0*/  ISETP.GT.U32.AND P1, PT, R3, R30, PT ;  /* 0x0000001e0300720c */ /* 0x000fe20003f24070 */
[----:B------:R-:W-:Y:S01]  /*1e00*/  IMAD.MOV.U32 R34, RZ, RZ, R31 ;  /* 0x000000ffff227224 */ /* 0x000fe200078e001f */
[----:B------:R-:W-:Y:S01]  /*1e10*/  IABS R38, R33 ;  /* 0x0000002100267213 */ /* 0x000fe20000000000 */
[----:B------:R-:W-:Y:S01]  /*1e20*/  @!P3 IMAD.MOV R28, RZ, RZ, -R28 ;  /* 0x000000ffff1cb224 */ /* 0x000fe200078e0a1c */
[----:B------:R-:W-:Y:S01]  /*1e30*/  ISETP.GE.AND P3, PT, R33, RZ, PT ;  /* 0x000000ff2100720c */ /* 0x000fe20003f66270 */
[----:B------:R-:W-:Y:S01]  /*1e40*/  @!P6 IMAD.MOV R29, RZ, RZ, -R29 ;  /* 0x000000ffff1de224 */ /* 0x000fe200078e0a1d */
[----:B------:R-:W-:Y:S01]  /*1e50*/  ISETP.GT.U32.AND P6, PT, R3, R32, PT ;  /* 0x000000200300720c */ /* 0x000fe20003fc4070 */
[----:B------:R-:W-:Y:S01]  /*1e60*/  IMAD.HI.U32 R31, R5, R34, RZ ;  /* 0x00000022051f7227 */ /* 0x000fe200078e00ff */
[----:B------:R-:W-:-:S03]  /*1e70*/  IABS R36, R37 ;  /* 0x0000002500247213 */ /* 0x000fc60000000000 */
[----:B------:R-:W-:-:S04]  /*1e80*/  IMAD.HI.U32 R33, R5, R38, RZ ;  /* 0x0000002605217227 */ /* 0x000fc800078e00ff */
[----:B------:R-:W-:Y:S02]  /*1e90*/  IMAD.MOV R31, RZ, RZ, -R31 ;  /* 0x000000ffff1f7224 */ /* 0x000fe400078e0a1f */
[----:B------:R-:W-:Y:S02]  /*1ea0*/  IMAD.MOV R33, RZ, RZ, -R33 ;  /* 0x000000ffff217224 */ /* 0x000fe400078e0a21 */
[C---:B------:R-:W-:Y:S02]  /*1eb0*/  IMAD R31, R3.reuse, R31, R34 ;  /* 0x0000001f031f7224 */ /* 0x040fe400078e0222 */
[C---:B------:R-:W-:Y:S01]  /*1ec0*/  IMAD R33, R3.reuse, R33, R38 ;  /* 0x0000002103217224 */ /* 0x040fe200078e0226 */
[----:B------:R-:W-:Y:S01]  /*1ed0*/  IABS R38, R39 ;  /* 0x0000002700267213 */ /* 0x000fe20000000000 */
[--C-:B------:R-:W-:Y:S01]  /*1ee0*/  @!P1 IMAD.IADD R30, R30, 0x1, -R3.reuse ;  /* 0x000000011e1e9824 */ /* 0x100fe200078e0a03 */
[C---:B------:R-:W-:Y:S01]  /*1ef0*/  ISETP.GT.U32.AND P5, PT, R3.reuse, R31, PT ;  /* 0x0000001f0300720c */ /* 0x040fe20003fa4070 */
[----:B------:R-:W-:Y:S01]  /*1f00*/  @!P6 IMAD.IADD R32, R32, 0x1, -R3 ;  /* 0x000000012020e824 */ /* 0x000fe200078e0a03 */
[----:B------:R-:W-:Y:S01]  /*1f10*/  ISETP.GT.U32.AND P1, PT, R3, R33, PT ;  /* 0x000000210300720c */ /* 0x000fe20003f24070 */
[----:B------:R-:W-:-:S03]  /*1f20*/  IMAD.HI.U32 R34, R5, R36, RZ ;  /* 0x0000002405227227 */ /* 0x000fc600078e00ff */
[----:B------:R-:W-:Y:S01]  /*1f30*/  ISETP.GT.U32.AND P6, PT, R3, R32, PT ;  /* 0x000000200300720c */ /* 0x000fe20003fc4070 */
[----:B------:R-:W-:Y:S02]  /*1f40*/  IMAD.MOV R34, RZ, RZ, -R34 ;  /* 0x000000ffff227224 */ /* 0x000fe400078e0a22 */
[----:B------:R-:W-:-:S04]  /*1f50*/  IMAD.HI.U32 R35, R5, R38, RZ ;  /* 0x0000002605237227 */ /* 0x000fc800078e00ff */
[--C-:B------:R-:W-:Y:S02]  /*1f60*/  @!P5 IMAD.IADD R31, R31, 0x1, -R3.reuse ;  /* 0x000000011f1fd824 */ /* 0x100fe400078e0a03 */
[--C-:B------:R-:W-:Y:S02]  /*1f70*/  @!P1 IMAD.IADD R33, R33, 0x1, -R3.reuse ;  /* 0x0000000121219824 */ /* 0x100fe400078e0a03 */
[C---:B------:R-:W-:Y:S01]  /*1f80*/  IMAD R34, R3.reuse, R34, R36 ;  /* 0x0000002203227224 */ /* 0x040fe200078e0224 */
[C---:B------:R-:W-:Y:S01]  /*1f90*/  ISETP.GT.U32.AND P5, PT, R3.reuse, R31, PT ;  /* 0x0000001f0300720c */ /* 0x040fe20003fa4070 */
[----:B------:R-:W-:Y:S01]  /*1fa0*/  @!P6 IMAD.IADD R32, R32, 0x1, -R3 ;  /* 0x000000012020e824 */ /* 0x000fe200078e0a03 */
[C---:B------:R-:W-:Y:S01]  /*1fb0*/  ISETP.GT.U32.AND P1, PT, R3.reuse, R33, PT ;  /* 0x000000210300720c */ /* 0x040fe20003f24070 */
[----:B------:R-:W-:Y:S01]  /*1fc0*/  @!P0 IMAD.MOV R30, RZ, RZ, -R30 ;  /* 0x000000ffff1e8224 */ /* 0x000fe200078e0a1e */
[----:B------:R-:W-:Y:S01]  /*1fd0*/  ISETP.GT.U32.AND P6, PT, R3, R34, PT ;  /* 0x000000220300720c */ /* 0x000fe20003fc4070 */
[----:B------:R-:W-:Y:S01]  /*1fe0*/  IMAD.MOV R35, RZ, RZ, -R35 ;  /* 0x000000ffff237224 */ /* 0x000fe200078e0a23 */
[----:B------:R-:W-:Y:S01]  /*1ff0*/  ISETP.GE.AND P0, PT, R37, RZ, PT ;  /* 0x000000ff2500720c */ /* 0x000fe20003f06270 */
[----:B------:R-:W-:Y:S01]  /*2000*/  @!P2 IMAD.MOV R32, RZ, RZ, -R32 ;  /* 0x000000ffff20a224 */ /* 0x000fe200078e0a20 */
[----:B------:R-:W-:Y:S01]  /*2010*/  LOP3.LUT R37, R4, 0x44, RZ, 0xfc, !PT ;  /* 0x0000004404257812 */ /* 0x000fe200078efcff */
[----:B------:R-:W-:Y:S01]  /*2020*/  IMAD R36, R3, R35, R38 ;  /* 0x0000002303247224 */ /* 0x000fe200078e0226 */
[----:B------:R-:W-:Y:S01]  /*2030*/  ISETP.GE.AND P2, PT, R41, RZ, PT ;  /* 0x000000ff2900720c */ /* 0x000fe20003f46270 */
[----:B------:R-:W-:Y:S01]  /*2040*/  IMAD.HI.U32 R35, R5, R40, RZ ;  /* 0x0000002805237227 */ /* 0x000fe200078e00ff */
[----:B------:R-:W-:-:S02]  /*2050*/  IABS R38, R37 ;  /* 0x0000002500267213 */ /* 0x000fc40000000000 */
[C---:B------:R-:W-:Y:S01]  /*2060*/  LOP3.LUT R41, R4.reuse, 0x40, RZ, 0xfc, !PT ;  /* 0x0000004004297812 */ /* 0x040fe200078efcff */
[--C-:B------:R-:W-:Y:S01]  /*2070*/  @!P5 IMAD.IADD R31, R31, 0x1, -R3.reuse ;  /* 0x000000011f1fd824 */ /* 0x100fe200078e0a03 */
[----:B------:R-:W-:Y:S01]  /*2080*/  ISETP.GE.AND P5, PT, R39, RZ, PT ;  /* 0x000000ff2700720c */ /* 0x000fe20003fa6270 */
[--C-:B------:R-:W-:Y:S01]  /*2090*/  @!P1 IMAD.IADD R33, R33, 0x1, -R3.reuse ;  /* 0x0000000121219824 */ /* 0x100fe200078e0a03 */
[----:B------:R-:W-:Y:S01]  /*20a0*/  LOP3.LUT R39, R4, 0x42, RZ, 0xfc, !PT ;  /* 0x0000004204277812 */ /* 0x000fe200078efcff */
[----:B------:R-:W-:Y:S01]  /*20b0*/  @!P6 IMAD.IADD R34, R34, 0x1, -R3 ;  /* 0x000000012222e824 */ /* 0x000fe200078e0a03 */
[----:B------:R-:W-:Y:S01]  /*20c0*/  ISETP.GE.AND P6, PT, R37, RZ, PT ;  /* 0x000000ff2500720c */ /* 0x000fe20003fc6270 */
[----:B------:R-:W-:Y:S01]  /*20d0*/  @!P4 IMAD.MOV R31, RZ, RZ, -R31 ;  /* 0x000000ffff1fc224 */ /* 0x000fe200078e0a1f */
[C---:B------:R-:W-:Y:S01]  /*20e0*/  ISETP.GT.U32.AND P4, PT, R3.reuse, R36, PT ;  /* 0x000000240300720c */ /* 0x040fe20003f84070 */
[----:B------:R-:W-:Y:S01]  /*20f0*/  @!P3 IMAD.MOV R33, RZ, RZ, -R33 ;  /* 0x000000ffff21b224 */ /* 0x000fe200078e0a21 */
[----:B------:R-:W-:Y:S01]  /*2100*/  ISETP.GT.U32.AND P3, PT, R3, R34, PT ;  /* 0x000000220300720c */ /* 0x000fe20003f64070 */
[----:B------:R-:W-:Y:S01]  /*2110*/  IMAD.HI.U32 R37, R5, R38, RZ ;  /* 0x0000002605257227 */ /* 0x000fe200078e00ff */
[----:B------:R-:W-:-:S02]  /*2120*/  IABS R44, R41 ;  /* 0x00000029002c7213 */ /* 0x000fc40000000000 */
[----:B------:R-:W-:Y:S01]  /*2130*/  IABS R42, R39 ;  /* 0x00000027002a7213 */ /* 0x000fe20000000000 */
[----:B------:R-:W-:Y:S02]  /*2140*/  IMAD.MOV R37, RZ, RZ, -R37 ;  /* 0x000000ffff257224 */ /* 0x000fe400078e0a25 */
[----:B------:R-:W-:Y:S02]  /*2150*/  IMAD.MOV R35, RZ, RZ, -R35 ;  /* 0x000000ffff237224 */ /* 0x000fe400078e0a23 */
[C---:B------:R-:W-:Y:S02]  /*2160*/  IMAD R37, R3.reuse, R37, R38 ;  /* 0x0000002503257224 */ /* 0x040fe400078e0226 */
[--C-:B------:R-:W-:Y:S02]  /*2170*/  @!P4 IMAD.IADD R36, R36, 0x1, -R3.reuse ;  /* 0x000000012424c824 */ /* 0x100fe400078e0a03 */
[----:B------:R-:W-:Y:S01]  /*2180*/  @!P3 IMAD.IADD R34, R34, 0x1, -R3 ;  /* 0x000000012222b824 */ /* 0x000fe200078e0a03 */
[C---:B------:R-:W-:Y:S01]  /*2190*/  ISETP.GT.U32.AND P3, PT, R3.reuse, R37, PT ;  /* 0x000000250300720c */ /* 0x040fe20003f64070 */
[C---:B------:R-:W-:Y:S01]  /*21a0*/  IMAD R35, R3.reuse, R35, R40 ;  /* 0x0000002303237224 */ /* 0x040fe200078e0228 */
[----:B------:R-:W-:Y:S01]  /*21b0*/  ISETP.GT.U32.AND P4, PT, R3, R36, PT ;  /* 0x000000240300720c */ /* 0x000fe20003f84070 */
[----:B------:R-:W-:-:S02]  /*21c0*/  @!P0 IMAD.MOV R34, RZ, RZ, -R34 ;  /* 0x000000ffff228224 */ /* 0x000fc400078e0a22 */
[----:B------:R-:W-:Y:S01]  /*21d0*/  IMAD.HI.U32 R38, R5, R42, RZ ;  /* 0x0000002a05267227 */ /* 0x000fe200078e00ff */
[----:B------:R-:W-:-:S03]  /*21e0*/  ISETP.GT.U32.AND P1, PT, R3, R35, PT ;  /* 0x000000230300720c */ /* 0x000fc60003f24070 */
[----:B------:R-:W-:Y:S02]  /*21f0*/  IMAD.MOV R38, RZ, RZ, -R38 ;  /* 0x000000ffff267224 */ /* 0x000fe400078e0a26 */
[----:B------:R-:W-:-:S04]  /*2200*/  IMAD.HI.U32 R40, R5, R46, RZ ;  /* 0x0000002e05287227 */ /* 0x000fc800078e00ff */
[--C-:B------:R-:W-:Y:S01]  /*2210*/  @!P3 IMAD.IADD R37, R37, 0x1, -R3.reuse ;  /* 0x000000012525b824 */ /* 0x100fe200078e0a03 */
[----:B------:R-:W-:Y:S01]  /*2220*/  ISETP.GE.AND P3, PT, R43, RZ, PT ;  /* 0x000000ff2b00720c */ /* 0x000fe20003f66270 */
[----:B------:R-:W-:Y:S01]  /*2230*/  @!P4 IMAD.IADD R36, R36, 0x1, -R3 ;  /* 0x000000012424c824 */ /* 0x000fe200078e0a03 */
[----:B------:R-:W-:Y:S01]  /*2240*/  ISETP.GE.AND P4, PT, R39, RZ, PT ;  /* 0x000000ff2700720c */ /* 0x000fe20003f86270 */
[----:B------:R-:W-:Y:S01]  /*2250*/  IMAD.HI.U32 R39, R5, R44, RZ ;  /* 0x0000002c05277227 */ /* 0x000fe200078e00ff */
[----:B------:R-:W-:-:S03]  /*2260*/  ISETP.GT.U32.AND P0, PT, R3, R37, PT ;  /* 0x000000250300720c */ /* 0x000fc60003f04070 */
[----:B------:R-:W-:Y:S02]  /*2270*/  @!P1 IMAD.IADD R35, R35, 0x1, -R3 ;  /* 0x0000000123239824 */ /* 0x000fe400078e0a03 */
[----:B------:R-:W-:Y:S02]  /*2280*/  IMAD.MOV R39, RZ, RZ, -R39 ;  /* 0x000000ffff277224 */ /* 0x000fe400078e0a27 */
[C---:B------:R-:W-:Y:S01]  /*2290*/  IMAD R38, R3.reuse, R38, R42 ;  /* 0x0000002603267224 */ /* 0x040fe200078e022a */
[C---:B------:R-:W-:Y:S01]  /*22a0*/  ISETP.GT.U32.AND P1, PT, R3.reuse, R35, PT ;  /* 0x000000230300720c */ /* 0x040fe20003f24070 */
[C---:B------:R-:W-:Y:S02]  /*22b0*/  IMAD R39, R3.reuse, R39, R44 ;  /* 0x0000002703277224 */ /* 0x040fe400078e022c */
[----:B------:R-:W-:Y:S01]  /*22c0*/  @!P5 IMAD.MOV R36, RZ, RZ, -R36 ;  /* 0x000000ffff24d224 */ /* 0x000fe200078e0a24 */
[----:B------:R-:W-:Y:S01]  /*22d0*/  ISETP.GT.U32.AND P5, PT, R3, R38, PT ;  /* 0x000000260300720c */ /* 0x000fe20003fa4070 */
[----:B------:R-:W-:Y:S01]  /*22e0*/  @!P0 IMAD.IADD R37, R37, 0x1, -R3 ;  /* 0x0000000125258824 */ /* 0x000fe200078e0a03 */
[----:B------:R-:W-:Y:S01]  /*22f0*/  ISETP.GT.U32.AND P0, PT, R3, R39, PT ;  /* 0x000000270300720c */ /* 0x000fe20003f04070 */
[----:B------:R-:W-:-:S02]  /*2300*/  IMAD.MOV R40, RZ, RZ, -R40 ;  /* 0x000000ffff287224 */ /* 0x000fc400078e0a28 */
[----:B------:R-:W-:Y:S02]  /*2310*/  @!P6 IMAD.MOV R37, RZ, RZ, -R37 ;  /* 0x000000ffff25e224 */ /* 0x000fe400078e0a25 */
[----:B------:R-:W-:Y:S02]  /*2320*/  IMAD R40, R3, R40, R46 ;  /* 0x0000002803287224 */ /* 0x000fe400078e022e */
[--C-:B------:R-:W-:Y:S01]  /*2330*/  @!P1 IMAD.IADD R35, R35, 0x1, -R3.reuse ;  /* 0x0000000123239824 */ /* 0x100fe200078e0a03 */
[----:B------:R-:W-:Y:S01]  /*2340*/  ISETP.GE.AND P1, PT, R41, RZ, PT ;  /* 0x000000ff2900720c */ /* 0x000fe20003f26270 */
[----:B------:R-:W-:Y:S01]  /*2350*/  IMAD.HI.U32 R42, R5, R48, RZ ;  /* 0x00000030052a7227 */ /* 0x000fe200078e00ff */
[----:B------:R-:W-:Y:S02]  /*2360*/  LOP3.LUT R41, R4, 0x3c, RZ, 0xfc, !PT ;  /* 0x0000003c04297812 */ /* 0x000fe400078efcff */
[----:B------:R-:W-:Y:S01]  /*2370*/  ISETP.GT.U32.AND P6, PT, R3, R40, PT ;  /* 0x000000280300720c */ /* 0x000fe20003fc4070 */
[----:B------:R-:W-:Y:S01]  /*2380*/  @!P0 IMAD.IADD R39, R39, 0x1, -R3 ;  /* 0x0000000127278824 */ /* 0x000fe200078e0a03 */
[----:B------:R-:W-:Y:S01]  /*2390*/  IABS R46, R41 ;  /* 0x00000029002e7213 */ /* 0x000fe20000000000 */
[----:B------:R-:W-:Y:S01]  /*23a0*/  @!P2 IMAD.MOV R35, RZ, RZ, -R35 ;  /* 0x000000ffff23a224 */ /* 0x000fe200078e0a23 */
[----:B------:R-:W-:Y:S01]  /*23b0*/  ISETP.GE.AND P2, PT, R41, RZ, PT ;  /* 0x000000ff2900720c */ /* 0x000fe20003f46270 */
[----:B------:R-:W-:Y:S01]  /*23c0*/  @!P5 IMAD.IADD R38, R38, 0x1, -R3 ;  /* 0x000000012626d824 */ /* 0x000fe200078e0a03 */
[----:B------:R-:W-:Y:S01]  /*23d0*/  ISETP.GT.U32.AND P0, PT, R3, R39, PT ;  /* 0x000000270300720c */ /* 0x000fe20003f04070 */
[----:B------:R-:W-:-:S03]  /*23e0*/  IMAD.HI.U32 R41, R5, R46, RZ ;  /* 0x0000002e05297227 */ /* 0x000fc600078e00ff */
[C---:B------:R-:W-:Y:S01]  /*23f0*/  ISETP.GT.U32.AND P5, PT, R3.reuse, R38, PT ;  /* 0x000000260300720c */ /* 0x040fe20003fa4070 */
[----:B------:R-:W-:Y:S02]  /*2400*/  IMAD.MOV R41, RZ, RZ, -R41 ;  /* 0x000000ffff297224 */ /* 0x000fe400078e0a29 */
[----:B------:R-:W-:Y:S02]  /*2410*/  IMAD.MOV R42, RZ, RZ, -R42 ;  /* 0x000000ffff2a7224 */ /* 0x000fe400078e0a2a */
[C---:B------:R-:W-:Y:S02]  /*2420*/  IMAD R41, R3.reuse, R41, R46 ;  /* 0x0000002903297224 */ /* 0x040fe400078e022e */
[----:B------:R-:W-:Y:S02]  /*2430*/  IMAD R42, R3, R42, R48 ;  /* 0x0000002a032a7224 */ /* 0x000fe400078e0230 */
[--C-:B------:R-:W-:Y:S01]  /*2440*/  @!P0 IMAD.IADD R39, R39, 0x1, -R3.reuse ;  /* 0x0000000127278824 */ /* 0x100fe200078e0a03 */
[C---:B------:R-:W-:Y:S01]  /*2450*/  ISETP.GT.U32.AND P0, PT, R3.reuse, R41, PT ;  /* 0x000000290300720c */ /* 0x040fe20003f04070 */
[--C-:B------:R-:W-:Y:S01]  /*2460*/  @!P6 IMAD.IADD R40, R40, 0x1, -R3.reuse ;  /* 0x000000012828e824 */ /* 0x100fe200078e0a03 */
[----:B------:R-:W-:Y:S01]  /*2470*/  ISETP.GT.U32.AND P6, PT, R3, R42, PT ;  /* 0x0000002a0300720c */ /* 0x000fe20003fc4070 */
[----:B------:R-:W-:Y:S01]  /*2480*/  @!P5 IMAD.IADD R38, R38, 0x1, -R3 ;  /* 0x000000012626d824 */ /* 0x000fe200078e0a03 */
[----:B------:R-:W-:Y:S01]  /*2490*/  ISETP.GE.AND P5, PT, R47, RZ, PT ;  /* 0x000000ff2f00720c */ /* 0x000fe20003fa6270 */
[----:B------:R-:W-:Y:S01]  /*24a0*/  IMAD.HI.U32 R43, R5, R50, RZ ;  /* 0x00000032052b7227 */ /* 0x000fe200078e00ff */
[----:B------:R-:W-:-:S03]  /*24b0*/  LOP3.LUT R47, R4, 0x34, RZ, 0xfc, !PT ;  /* 0x00000034042f7812 */ /* 0x000fc600078efcff */
[----:B------:R-:W-:Y:S01]  /*24c0*/  IMAD.HI.U32 R44, R5, R52, RZ ;  /* 0x00000034052c7227 */ /* 0x000fe200078e00ff */
[----:B------:R-:W-:-:S03]  /*24d0*/  IABS R48, R47 ;  /* 0x0000002f00307213 */ /* 0x000fc60000000000 */
[----:B------:R-:W-:Y:S01]  /*24e0*/  @!P0 IMAD.IADD R41, R41, 0x1, -R3 ;  /* 0x0000000129298824 */ /* 0x000fe200078e0a03 */
[C---:B------:R-:W-:Y:S01]  /*24f0*/  ISETP.GT.U32.AND P0, PT, R3.reuse, R40, PT ;  /* 0x000000280300720c */ /* 0x040fe20003f04070 */
[----:B------:R-:W-:Y:S02]  /*2500*/  IMAD.MOV R43, RZ, RZ, -R43 ;  /* 0x000000ffff2b7224 */ /* 0x000fe400078e0a2b */
[----:B------:R-:W-:Y:S02]  /*2510*/  IMAD.MOV R45, RZ, RZ, -R44 ;  /* 0x000000ffff2d7224 */ /* 0x000fe400078e0a2c */
[----:B------:R-:W-:Y:S01]  /*2520*/  @!P6 IMAD.IADD R42, R42, 0x1, -R3 ;  /* 0x000000012a2ae824 */ /* 0x000fe200078e0a03 */
[C---:B------:R-:W-:Y:S01]  /*2530*/  ISETP.GT.U32.AND P6, PT, R3.reuse, R41, PT ;  /* 0x000000290300720c */ /* 0x040fe20003fc4070 */
[----:B------:R-:W-:Y:S01]  /*2540*/  IMAD R44, R3, R43, R50 ;  /* 0x0000002b032c7224 */ /* 0x000fe200078e0232 */
[----:B------:R-:W-:Y:S01]  /*2550*/  IABS R50, R55 ;  /* 0x0000003700327213 */ /* 0x000fe20000000000 */
[----:B------:R-:W-:-:S04]  /*2560*/  IMAD.HI.U32 R43, R5, R48, RZ ;  /* 0x00000030052b7227 */ /* 0x000fc800078e00ff */
[----:B------:R-:W-:Y:S02]  /*2570*/  IMAD.MOV R43, RZ, RZ, -R43 ;  /* 0x000000ffff2b7224 */ /* 0x000fe400078e0a2b */
[----:B------:R-:W-:Y:S01]  /*2580*/  @!P1 IMAD.MOV R39, RZ, RZ, -R39 ;  /* 0x000000ffff279224 */ /* 0x000fe200078e0a27 */
[C---:B------:R-:W-:Y:S01]  /*2590*/  ISETP.GT.U32.AND P1, PT, R3.reuse, R44, PT ;  /* 0x0000002c0300720c */ /* 0x040fe20003f24070 */
[----:B------:R-:W-:Y:S01]  /*25a0*/  IMAD R46, R3, R45, R52 ;  /* 0x0000002d032e7224 */ /* 0x000fe200078e0234 */
[----:B------:R-:W-:Y:S01]  /*25b0*/  IABS R52, R57 ;  /* 0x0000003900347213 */ /* 0x000fe20000000000 */
[----:B------:R-:W-:-:S04]  /*25c0*/  IMAD.HI.U32 R45, R5, R50, RZ ;  /* 0x00000032052d7227 */ /* 0x000fc800078e00ff */
[C---:B------:R-:W-:Y:S02]  /*25d0*/  IMAD R48, R3.reuse, R43, R48 ;  /* 0x0000002b03307224 */ /* 0x040fe400078e0230 */
[----:B------:R-:W-:Y:S02]  /*25e0*/  IMAD.MOV R45, RZ, RZ, -R45 ;  /* 0x000000ffff2d7224 */ /* 0x000fe400078e0a2d */
[----:B------:R-:W-:Y:S01]  /*25f0*/  @!P4 IMAD.MOV R38, RZ, RZ, -R38 ;  /* 0x000000ffff26c224 */ /* 0x000fe200078e0a26 */
[----:B------:R-:W-:Y:S01]  /*2600*/  ISETP.GT.U32.AND P4, PT, R3, R42, PT ;  /* 0x0000002a0300720c */ /* 0x000fe20003f84070 */
[--C-:B------:R-:W-:Y:S01]  /*2610*/  @!P6 IMAD.IADD R41, R41, 0x1, -R3.reuse ;  /* 0x000000012929e824 */ /* 0x100fe200078e0a03 */
[C---:B------:R-:W-:Y:S01]  /*2620*/  ISETP.GT.U32.AND P6, PT, R3.reuse, R48, PT ;  /* 0x000000300300720c */ /* 0x040fe20003fc4070 */
[----:B------:R-:W-:Y:S01]  /*2630*/  @!P0 IMAD.IADD R40, R40, 0x1, -R3 ;  /* 0x0000000128288824 */ /* 0x000fe200078e0a03 */
[C---:B------:R-:W-:Y:S01]  /*2640*/  ISETP.GT.U32.AND P0, PT, R3.reuse, R46, PT ;  /* 0x0000002e0300720c */ /* 0x040fe20003f04070 */
[----:B------:R-:W-:-:S02]  /*2650*/  IMAD R50, R3, R45, R50 ;  /* 0x0000002d03327224 */ /* 0x000fc400078e0232 */
[----:B------:R-:W-:Y:S02]  /*2660*/  @!P1 IMAD.IADD R44, R44, 0x1, -R3 ;  /* 0x000000012c2c9824 */ /* 0x000fe400078e0a03 */
[----:B------:R-:W-:Y:S01]  /*2670*/  IMAD.HI.U32 R43, R5, R52, RZ ;  /* 0x00000034052b7227 */ /* 0x000fe200078e00ff */
[----:B------:R-:W-:-:S03]  /*2680*/  ISETP.GT.U32.AND P1, PT, R3, R50, PT ;  /* 0x000000320300720c */ /* 0x000fc60003f24070 */
[--C-:B------:R-:W-:Y:S01]  /*2690*/  @!P4 IMAD.IADD R42, R42, 0x1, -R3.reuse ;  /* 0x000000012a2ac824 */ /* 0x100fe200078e0a03 */
[----:B------:R-:W-:Y:S01]  /*26a0*/  ISETP.GE.AND P4, PT, R49, RZ, PT ;  /* 0x000000ff3100720c */ /* 0x000fe20003f86270 */
[--C-:B------:R-:W-:Y:S01]  /*26b0*/  @!P6 IMAD.IADD R48, R48, 0x1, -R3.reuse ;  /* 0x000000013030e824 */ /* 0x100fe200078e0a03 */
[----:B------:R-:W-:Y:S01]  /*26c0*/  ISETP.GT.U32.AND P6, PT, R3, R44, PT ;  /* 0x0000002c0300720c */ /* 0x000fe20003fc4070 */
[----:B------:R-:W-:Y:S01]  /*26d0*/  @!P0 IMAD.IADD R46, R46, 0x1, -R3 ;  /* 0x000000012e2e8824 */ /* 0x000fe200078e0a03 */
[C---:B------:R-:W-:Y:S01]  /*26e0*/  LOP3.LUT R49, R4.reuse, 0x2c, RZ, 0xfc, !PT ;  /* 0x0000002c04317812 */ /* 0x040fe200078efcff */
[----:B------:R-:W-:Y:S01]  /*26f0*/  IMAD.HI.U32 R45, R5, R54, RZ ;  /* 0x00000036052d7227 */ /* 0x000fe200078e00ff */
[----:B------:R-:W-:Y:S02]  /*2700*/  ISETP.GE.AND P0, PT, R51, RZ, PT ;  /* 0x000000ff3300720c */ /* 0x000fe40003f06270 */
[----:B------:R-:W-:Y:S01]  /*2710*/  IABS R56, R49 ;  /* 0x0000003100387213 */ /* 0x000fe20000000000 */
[----:B------:R-:W-:Y:S01]  /*2720*/  IMAD.MOV R43, RZ, RZ, -R43 ;  /* 0x000000ffff2b7224 */ /* 0x000fe200078e0a2b */
[----:B------:R-:W-:Y:S01]  /*2730*/  LOP3.LUT R51, R4, 0x2a, RZ, 0xfc, !PT ;  /* 0x0000002a04337812 */ /* 0x000fe200078efcff */
[----:B------:R-:W-:Y:S01]  /*2740*/  @!P1 IMAD.IADD R50, R50, 0x1, -R3 ;  /* 0x0000000132329824 */ /* 0x000fe200078e0a03 */
[C---:B------:R-:W-:Y:S01]  /*2750*/  ISETP.GT.U32.AND P1, PT, R3.reuse, R46, PT ;  /* 0x0000002e0300720c */ /* 0x040fe20003f24070 */
[----:B------:R-:W-:Y:S01]  /*2760*/  IMAD.MOV R45, RZ, RZ, -R45 ;  /* 0x000000ffff2d7224 */ /* 0x000fe200078e0a2d */
[----:B------:R-:W-:Y:S01]  /*2770*/  IABS R58, R51 ;  /* 0x00000033003a7213 */ /* 0x000fe20000000000 */
[----:B------:R-:W-:-:S02]  /*2780*/  IMAD R52, R3, R43, R52 ;  /* 0x0000002b03347224 */ /* 0x000fc400078e0234 */
[----:B------:R-:W-:Y:S01]  /*2790*/  @!P3 IMAD.MOV R40, RZ, RZ, -R40 ;  /* 0x000000ffff28b224 */ /* 0x000fe200078e0a28 */
[----:B------:R-:W-:Y:S01]  /*27a0*/  ISETP.GT.U32.AND P3, PT, R3, R48, PT ;  /* 0x000000300300720c */ /* 0x000fe20003f64070 */
[----:B------:R-:W-:-:S04]  /*27b0*/  IMAD.HI.U32 R43, R5, R56, RZ ;  /* 0x00000038052b7227 */ /* 0x000fc800078e00ff */
[----:B------:R-:W-:Y:S02]  /*27c0*/  IMAD R54, R3, R45, R54 ;  /* 0x0000002d03367224 */ /* 0x000fe400078e0236 */
[----:B------:R-:W-:Y:S01]  /*27d0*/  @!P6 IMAD.IADD R44, R44, 0x1, -R3 ;  /* 0x000000012c2ce824 */ /* 0x000fe200078e0a03 */
[----:B------:R-:W-:Y:S01]  /*27e0*/  ISETP.GE.AND P6, PT, R47, RZ, PT ;  /* 0x000000ff2f00720c */ /* 0x000fe20003fc6270 */
[----:B------:R-:W-:Y:S01]  /*27f0*/  IMAD.MOV R45, RZ, RZ, -R43 ;  /* 0x000000ffff2d7224 */ /* 0x000fe200078e0a2b */
[----:B------:R-:W-:Y:S01]  /*2800*/  LOP3.LUT R47, R4, 0x28, RZ, 0xfc, !PT ;  /* 0x00000028042f7812 */ /* 0x000fe200078efcff */
[----:B------:R-:W-:-:S03]  /*2810*/  IMAD.HI.U32 R43, R5, R58, RZ ;  /* 0x0000003a052b7227 */ /* 0x000fc600078e00ff */
[----:B------:R-:W-:Y:S01]  /*2820*/  IABS R60, R47 ;  /* 0x0000002f003c7213 */ /* 0x000fe20000000000 */
[----:B------:R-:W-:Y:S01]  /*2830*/  @!P1 IMAD.IADD R46, R46, 0x1, -R3 ;  /* 0x000000012e2e9824 */ /* 0x000fe200078e0a03 */
[C---:B------:R-:W-:Y:S01]  /*2840*/  ISETP.GT.U32.AND P1, PT, R3.reuse, R54, PT ;  /* 0x000000360300720c */ /* 0x040fe20003f24070 */
[----:B------:R-:W-:Y:S01]  /*2850*/  IMAD R56, R3, R45, R56 ;  /* 0x0000002d03387224 */ /* 0x000fe200078e0238 */
[----:B------:R-:W-:Y:S01]  /*2860*/  LOP3.LUT R45, R4, 0x26, RZ, 0xfc, !PT ;  /* 0x00000026042d7812 */ /* 0x000fe200078efcff */
[----:B------:R-:W-:Y:S02]  /*2870*/  IMAD.MOV R43, RZ, RZ, -R43 ;  /* 0x000000ffff2b7224 */ /* 0x000fe400078e0a2b */
[----:B------:R-:W-:Y:S01]  /*2880*/  @!P3 IMAD.IADD R48, R48, 0x1, -R3 ;  /* 0x000000013030b824 */ /* 0x000fe200078e0a03 */
[----:B------:R-:W-:Y:S01]  /*2890*/  ISETP.GE.AND P3, PT, R55, RZ, PT ;  /* 0x000000ff3700720c */ /* 0x000fe20003f66270 */
[C---:B------:R-:W-:Y:S01]  /*28a0*/  IMAD R58, R3.reuse, R43, R58 ;  /* 0x0000002b033a7224 */ /* 0x040fe200078e023a */
[----:B------:R-:W-:Y:S01]  /*28b0*/  IABS R62, R45 ;  /* 0x0000002d003e7213 */ /* 0x000fe20000000000 */
[----:B------:R-:W-:Y:S01]  /*28c0*/  @!P0 IMAD.MOV R46, RZ, RZ, -R46 ;  /* 0x000000ffff2e8224 */ /* 0x000fe200078e0a2e */
[C---:B------:R-:W-:Y:S01]  /*28d0*/  ISETP.GT.U32.AND P0, PT, R3.reuse, R56, PT ;  /* 0x000000380300720c */ /* 0x040fe20003f04070 */
[----:B------:R-:W-:Y:S01]  /*28e0*/  @!P5 IMAD.MOV R42, RZ, RZ, -R42 ;  /* 0x000000ffff2ad224 */ /* 0x000fe200078e0a2a */
[C---:B------:R-:W-:Y:S01]  /*28f0*/  ISETP.GT.U32.AND P5, PT, R3.reuse, R52, PT ;  /* 0x000000340300720c */ /* 0x040fe20003fa4070 */
[----:B------:R-:W-:Y:S01]  /*2900*/  @!P2 IMAD.MOV R41, RZ, RZ, -R41 ;  /* 0x000000ffff29a224 */ /* 0x000fe200078e0a29 */
[C---:B------:R-:W-:Y:S01]  /*2910*/  ISETP.GT.U32.AND P2, PT, R3.reuse, R50, PT ;  /* 0x000000320300720c */ /* 0x040fe20003f44070 */
[----:B------:R-:W-:Y:S01]  /*2920*/  @!P6 IMAD.MOV R48, RZ, RZ, -R48 ;  /* 0x000000ffff30e224 */ /* 0x000fe200078e0a30 */
[----:B------:R-:W-:Y:S01]  /*2930*/  ISETP.GT.U32.AND P6, PT, R3, R58, PT ;  /* 0x0000003a0300720c */ /* 0x000fe20003fc4070 */
[----:B------:R-:W-:Y:S01]  /*2940*/  IMAD.HI.U32 R43, R5, R60, RZ ;  /* 0x0000003c052b7227 */ /* 0x000fe200078e00ff */
[----:B------:R-:W-:-:S03]  /*2950*/  LOP3.LUT R55, R4, 0x1a, RZ, 0xfc, !PT ;  /* 0x0000001a04377812 */ /* 0x000fc600078efcff */
[----:B------:R-:W-:Y:S01]  /*2960*/  IMAD.MOV R43, RZ, RZ, -R43 ;  /* 0x000000ffff2b7224 */ /* 0x000fe200078e0a2b */
[----:B------:R-:W-:Y:S01]  /*2970*/  IABS R74, R55 ;  /* 0x00000037004a7213 */ /* 0x000fe20000000000 */
[--C-:B------:R-:W-:Y:S01]  /*2980*/  @!P0 IMAD.IADD R56, R56, 0x1, -R3.reuse ;  /* 0x0000000138388824 */ /* 0x100fe200078e0a03 */
[----:B------:R-:W-:Y:S01]  /*2990*/  ISETP.GE.AND P0, PT, R45, RZ, PT ;  /* 0x000000ff2d00720c */ /* 0x000fe20003f06270 */
[--C-:B------:R-:W-:Y:S01]  /*29a0*/  @!P5 IMAD.IADD R52, R52, 0x1, -R3.reuse ;  /* 0x000000013434d824 */ /* 0x100fe200078e0a03 */
[----:B------:R-:W-:Y:S01]  /*29b0*/  LOP3.LUT R45, R4, 0x24, RZ, 0xfc, !PT ;  /* 0x00000024042d7812 */ /* 0x000fe200078efcff */
[--C-:B------:R-:W-:Y:S01]  /*29c0*/  @!P2 IMAD.IADD R50, R50, 0x1, -R3.reuse ;  /* 0x000000013232a824 */ /* 0x100fe200078e0a03 */
[----:B------:R-:W-:Y:S01]  /*29d0*/  ISETP.GE.AND P2, PT, R57, RZ, PT ;  /* 0x000000ff3900720c */ /* 0x000fe20003f46270 */
[--C-:B------:R-:W-:Y:S01]  /*29e0*/  @!P6 IMAD.IADD R58, R58, 0x1, -R3.reuse ;  /* 0x000000013a3ae824 */ /* 0x100fe200078e0a03 */
[C---:B------:R-:W-:Y:S01]  /*29f0*/  ISETP.GT.U32.AND P6, PT, R3.reuse, R56, PT ;  /* 0x000000380300720c */ /* 0x040fe20003fc4070 */
[----:B------:R-:W-:Y:S01]  /*2a00*/  @!P1 IMAD.IADD R54, R54, 0x1, -R3 ;  /* 0x0000000136369824 */ /* 0x000fe200078e0a03 */
[----:B------:R-:W-:Y:S01]  /*2a10*/  ISETP.GT.U32.AND P1, PT, R3, R52, PT ;  /* 0x000000340300720c */ /* 0x000fe20003f24070 */
[----:B------:R-:W-:Y:S01]  /*2a20*/  @!P3 IMAD.MOV R50, RZ, RZ, -R50 ;  /* 0x000000ffff32b224 */ /* 0x000fe200078e0a32 */
[----:B------:R-:W-:Y:S01]  /*2a30*/  ISETP.GE.AND P3, PT, R49, RZ, PT ;  /* 0x000000ff3100720c */ /* 0x000fe20003f66270 */
[----:B------:R-:W-:Y:S01]  /*2a40*/  IMAD R60, R3, R43, R60 ;  /* 0x0000002b033c7224 */ /* 0x000fe200078e023c */
[----:B------:R-:W-:Y:S01]  /*2a50*/  IABS R64, R45 ;  /* 0x0000002d00407213 */ /* 0x000fe20000000000 */
[----:B------:R-:W-:Y:S01]  /*2a60*/  IMAD.HI.U32 R43, R5, R62, RZ ;  /* 0x0000003e052b7227 */ /* 0x000fe200078e00ff */
[----:B------:R-:W-:-:S02]  /*2a70*/  LOP3.LUT R49, R4, 0x20, RZ, 0xfc, !PT ;  /* 0x0000002004317812 */ /* 0x000fc400078efcff */
[----:B------:R-:W-:Y:S01]  /*2a80*/  ISETP.GE.AND P5, PT, R59, RZ, PT ;  /* 0x000000ff3b00720c */ /* 0x000fe20003fa6270 */
[----:B------:R-:W-:Y:S01]  /*2a90*/  IMAD.MOV R43, RZ, RZ, -R43 ;  /* 0x000000ffff2b7224 */ /* 0x000fe200078e0a2b */
[----:B------:R-:W-:Y:S01]  /*2aa0*/  IABS R68, R49 ;  /* 0x0000003100447213 */ /* 0x000fe20000000000 */
[--C-:B------:R-:W-:Y:S01]  /*2ab0*/  @!P6 IMAD.IADD R56, R56, 0x1, -R3.reuse ;  /* 0x000000013838e824 */ /* 0x100fe200078e0a03 */
[C---:B------:R-:W-:Y:S01]  /*2ac0*/  ISETP.GT.U32.AND P6, PT, R3.reuse, R60, PT ;  /* 0x0000003c0300720c */ /* 0x040fe20003fc4070 */
[C---:B------:R-:W-:Y:S01]  /*2ad0*/  IMAD R62, R3.reuse, R43, R62 ;  /* 0x0000002b033e7224 */ /* 0x040fe200078e023e */
[----:B------:R-:W-:Y:S01]  /*2ae0*/  LOP3.LUT R57, R4, 0x18, RZ, 0xfc, !PT ;  /* 0x0000001804397812 */ /* 0x000fe200078efcff */
[----:B------:R-:W-:Y:S01]  /*2af0*/  @!P4 IMAD.MOV R44, RZ, RZ, -R44 ;  /* 0x000000ffff2cc224 */ /* 0x000fe200078e0a2c */
[----:B------:R-:W-:Y:S01]  /*2b00*/  ISETP.GT.U32.AND P4, PT, R3, R54, PT ;  /* 0x000000360300720c */ /* 0x000fe20003f84070 */
[----:B------:R-:W-:Y:S01]  /*2b10*/  @!P1 IMAD.IADD R52, R52, 0x1, -R3 ;  /* 0x0000000134349824 */ /* 0x000fe200078e0a03 */
[----:B------:R-:W-:Y:S01]  /*2b20*/  ISETP.GE.AND P1, PT, R51, RZ, PT ;  /* 0x000000ff3300720c */ /* 0x000fe20003f26270 */
[----:B------:R-:W-:Y:S01]  /*2b30*/  @!P3 IMAD.MOV R56, RZ, RZ, -R56 ;  /* 0x000000ffff38b224 */ /* 0x000fe200078e0a38 */
[C---:B------:R-:W-:Y:S01]  /*2b40*/  ISETP.GT.U32.AND P3, PT, R3.reuse, R62, PT ;  /* 0x0000003e0300720c */ /* 0x040fe20003f64070 */
[----:B------:R-:W-:Y:S01]  /*2b50*/  @!P2 IMAD.MOV R52, RZ, RZ, -R52 ;  /* 0x000000ffff34a224 */ /* 0x000fe200078e0a34 */
[----:B------:R-:W-:Y:S01]  /*2b60*/  ISETP.GT.U32.AND P2, PT, R3, R58, PT ;  /* 0x0000003a0300720c */ /* 0x000fe20003f44070 */
[----:B------:R-:W-:Y:S01]  /*2b70*/  IMAD.HI.U32 R43, R5, R64, RZ ;  /* 0x00000040052b7227 */ /* 0x000fe200078e00ff */
[----:B------:R-:W-:-:S02]  /*2b80*/  LOP3.LUT R51, R4, 0x1e, RZ, 0xfc, !PT ;  /* 0x0000001e04337812 */ /* 0x000fc400078efcff */
[----:B------:R-:W-:Y:S01]  /*2b90*/  IABS R76, R57 ;  /* 0x00000039004c7213 */ /* 0x000fe20000000000 */
[--C-:B------:R-:W-:Y:S01]  /*2ba0*/  @!P6 IMAD.IADD R60, R60, 0x1, -R3.reuse ;  /* 0x000000013c3ce824 */ /* 0x100fe200078e0a03 */
[----:B------:R-:W-:Y:S01]  /*2bb0*/  IABS R70, R51 ;  /* 0x0000003300467213 */ /* 0x000fe20000000000 */
[--C-:B------:R-:W-:Y:S01]  /*2bc0*/  @!P4 IMAD.IADD R54, R54, 0x1, -R3.reuse ;  /* 0x000000013636c824 */ /* 0x100fe200078e0a03 */
[----:B------:R-:W-:Y:S02]  /*2bd0*/  ISETP.GE.AND P4, PT, R47, RZ, PT ;  /* 0x000000ff2f00720c */ /* 0x000fe40003f86270 */
[----:B------:R-:W-:Y:S01]  /*2be0*/  LOP3.LUT R47, R4, 0x22, RZ, 0xfc, !PT ;  /* 0x00000022042f7812 */ /* 0x000fe200078efcff */
[--C-:B------:R-:W-:Y:S01]  /*2bf0*/  @!P3 IMAD.IADD R62, R62, 0x1, -R3.reuse ;  /* 0x000000013e3eb824 */ /* 0x100fe200078e0a03 */
[----:B------:R-:W-:Y:S01]  /*2c00*/  ISETP.GT.U32.AND P6, PT, R3, R60, PT ;  /* 0x0000003c0300720c */ /* 0x000fe20003fc4070 */
[----:B------:R-:W-:Y:S01]  /*2c10*/  @!P2 IMAD.IADD R58, R58, 0x1, -R3 ;  /* 0x000000013a3aa824 */ /* 0x000fe200078e0a03 */
[----:B------:R-:W-:Y:S01]  /*2c20*/  ISETP.GE.AND P2, PT, R47, RZ, PT ;  /* 0x000000ff2f00720c */ /* 0x000fe20003f46270 */
[----:B------:R-:W-:Y:S01]  /*2c30*/  @!P5 IMAD.MOV R54, RZ, RZ, -R54 ;  /* 0x000000ffff36d224 */ /* 0x000fe200078e0a36 */
[----:B------:R-:W-:Y:S01]  /*2c40*/  IABS R66, R47 ;  /* 0x0000002f00427213 */ /* 0x000fe20000000000 */
[----:B------:R-:W-:Y:S01]  /*2c50*/  IMAD.MOV R47, RZ, RZ, -R43 ;  /* 0x000000ffff2f7224 */ /* 0x000fe200078e0a2b */
[----:B------:R-:W-:Y:S01]  /*2c60*/  ISETP.GT.U32.AND P3, PT, R3, R62, PT ;  /* 0x0000003e0300720c */ /* 0x000fe20003f64070 */
[----:B------:R-:W-:Y:S01]  /*2c70*/  IMAD.HI.U32 R43, R5, R68, RZ ;  /* 0x00000044052b7227 */ /* 0x000fe200078e00ff */
[----:B------:R-:W-:-:S02]  /*2c80*/  ISETP.GE.AND P5, PT, R45, RZ, PT ;  /* 0x000000ff2d00720c */ /* 0x000fc40003fa6270 */
[----:B------:R-:W-:Y:S01]  /*2c90*/  LOP3.LUT R59, R4, 0x14, RZ, 0xfc, !PT ;  /* 0x00000014043b7812 */ /* 0x000fe200078efcff */
[----:B------:R-:W-:Y:S02]  /*2ca0*/  IMAD R64, R3, R47, R64 ;  /* 0x0000002f03407224 */ /* 0x000fe400078e0240 */
[----:B------:R-:W-:Y:S01]  /*2cb0*/  IMAD.MOV R47, RZ, RZ, -R43 ;  /* 0x000000ffff2f7224 */ /* 0x000fe200078e0a2b */
[----:B------:R-:W-:Y:S01]  /*2cc0*/  IABS R80, R59 ;  /* 0x0000003b00507213 */ /* 0x000fe20000000000 */
[----:B------:R-:W-:-:S04]  /*2cd0*/  IMAD.HI.U32 R45, R5, R66, RZ ;  /* 0x00000042052d7227 */ /* 0x000fc800078e00ff */
[C---:B------:R-:W-:Y:S02]  /*2ce0*/  IMAD R68, R3.reuse, R47, R68 ;  /* 0x0000002f03447224 */ /* 0x040fe400078e0244 */
[--C-:B------:R-:W-:Y:S02]  /*2cf0*/  @!P3 IMAD.IADD R62, R62, 0x1, -R3.reuse ;  /* 0x000000013e3eb824 */ /* 0x100fe400078e0a03 */
[----:B------:R-:W-:Y:S01]  /*2d00*/  @!P6 IMAD.IADD R60, R60, 0x1, -R3 ;  /* 0x000000013c3ce824 */ /* 0x000fe200078e0a03 */
[C---:B------:R-:W-:Y:S01]  /*2d10*/  ISETP.GT.U32.AND P3, PT, R3.reuse, R68, PT ;  /* 0x000000440300720c */ /* 0x040fe20003f64070 */
[----:B------:R-:W-:Y:S01]  /*2d20*/  IMAD.MOV R45, RZ, RZ, -R45 ;  /* 0x000000ffff2d7224 */ /* 0x000fe200078e0a2d */
[----:B------:R-:W-:Y:S01]  /*2d30*/  ISETP.GT.U32.AND P6, PT, R3, R64, PT ;  /* 0x000000400300720c */ /* 0x000fe20003fc4070 */
[----:B------:R-:W-:-:S04]  /*2d40*/  IMAD.HI.U32 R43, R5, R70, RZ ;  /* 0x00000046052b7227 */ /* 0x000fc800078e00ff */
[----:B------:R-:W-:Y:S02]  /*2d50*/  IMAD R66, R3, R45, R66 ;  /* 0x0000002d03427224 */ /* 0x000fe400078e0242 */
[----:B------:R-:W-:Y:S02]  /*2d60*/  IMAD.MOV R43, RZ, RZ, -R43 ;  /* 0x000000ffff2b7224 */ /* 0x000fe400078e0a2b */
[----:B------:R-:W-:-:S04]  /*2d70*/  IMAD.HI.U32 R45, R5, R74, RZ ;  /* 0x0000004a052d7227 */ /* 0x000fc800078e00ff */
[----:B------:R-:W-:Y:S02]  /*2d80*/  @!P3 IMAD.IADD R68, R68, 0x1, -R3 ;  /* 0x000000014444b824 */ /* 0x000fe400078e0a03 */
[C---:B------:R-:W-:Y:S02]  /*2d90*/  IMAD R70, R3.reuse, R43, R70 ;  /* 0x0000002b03467224 */ /* 0x040fe400078e0246 */
[----:B------:R-:W-:Y:S01]  /*2da0*/  IMAD.MOV R45, RZ, RZ, -R45 ;  /* 0x000000ffff2d7224 */ /* 0x000fe200078e0a2d */
[C---:B------:R-:W-:Y:S01]  /*2db0*/  ISETP.GT.U32.AND P3, PT, R3.reuse, R68, PT ;  /* 0x000000440300720c */ /* 0x040fe20003f64070 */
[----:B------:R-:W-:Y:S01]  /*2dc0*/  @!P4 IMAD.MOV R60, RZ, RZ, -R60 ;  /* 0x000000ffff3cc224 */ /* 0x000fe200078e0a3c */
[C---:B------:R-:W-:Y:S01]  /*2dd0*/  ISETP.GT.U32.AND P4, PT, R3.reuse, R66, PT ;  /* 0x000000420300720c */ /* 0x040fe20003f84070 */
[----:B------:R-:W-:Y:S01]  /*2de0*/  @!P0 IMAD.MOV R62, RZ, RZ, -R62 ;  /* 0x000000ffff3e8224 */ /* 0x000fe200078e0a3e */
[----:B------:R-:W-:Y:S01]  /*2df0*/  ISETP.GT.U32.AND P0, PT, R3, R70, PT ;  /* 0x000000460300720c */ /* 0x000fe20003f04070 */
[----:B------:R-:W-:-:S02]  /*2e00*/  @!P6 IMAD.IADD R64, R64, 0x1, -R3 ;  /* 0x000000014040e824 */ /* 0x000fc400078e0a03 */
[C---:B------:R-:W-:Y:S02]  /*2e10*/  IMAD R74, R3.reuse, R45, R74 ;  /* 0x0000002d034a7224 */ /* 0x040fe400078e024a */
[----:B------:R-:W-:Y:S01]  /*2e20*/  @!P1 IMAD.MOV R58, RZ, RZ, -R58 ;  /* 0x000000ffff3a9224 */ /* 0x000fe200078e0a3a */
[----:B------:R-:W-:Y:S01]  /*2e30*/  ISETP.GT.U32.AND P6, PT, R3, R64, PT ;  /* 0x000000400300720c */ /* 0x000fe20003fc4070 */
[----:B------:R-:W-:Y:S01]  /*2e40*/  IMAD.HI.U32 R47, R5, R76, RZ ;  /* 0x0000004c052f7227 */ /* 0x000fe200078e00ff */
[----:B------:R-:W-:Y:S02]  /*2e50*/  ISETP.GE.AND P1, PT, R49, RZ, PT ;  /* 0x000000ff3100720c */ /* 0x000fe40003f26270 */
[----:B------:R-:W-:Y:S01]  /*2e60*/  LOP3.LUT R49, R4, 0x1c, RZ, 0xfc, !PT ;  /* 0x0000001c04317812 */ /* 0x000fe200078efcff */
[--C-:B------:R-:W-:Y:S01]  /*2e70*/  @!P3 IMAD.IADD R68, R68, 0x1, -R3.reuse ;  /* 0x000000014444b824 */ /* 0x100fe200078e0a03 */
[----:B------:R-:W-:Y:S01]  /*2e80*/  ISETP.GT.U32.AND P3, PT, R3, R74, PT ;  /* 0x0000004a0300720c */ /* 0x000fe20003f64070 */
[--C-:B------:R-:W-:Y:S01]  /*2e90*/  @!P4 IMAD.IADD R66, R66, 0x1, -R3.reuse ;  /* 0x000000014242c824 */ /* 0x100fe200078e0a03 */
[----:B------:R-:W-:Y:S01]  /*2ea0*/  IABS R72, R49 ;  /* 0x0000003100487213 */ /* 0x000fe20000000000 */
[----:B------:R-:W-:-:S02]  /*2eb0*/  @!P0 IMAD.IADD R70, R70, 0x1, -R3 ;  /* 0x0000000146468824 */ /* 0x000fc400078e0a03 */
[----:B------:R-:W-:Y:S01]  /*2ec0*/  IMAD.MOV R47, RZ, RZ, -R47 ;  /* 0x000000ffff2f7224 */ /* 0x000fe200078e0a2f */
[C---:B------:R-:W-:Y:S01]  /*2ed0*/  ISETP.GT.U32.AND P4, PT, R3.reuse, R66, PT ;  /* 0x000000420300720c */ /* 0x040fe20003f84070 */
[--C-:B------:R-:W-:Y:S01]  /*2ee0*/  @!P6 IMAD.IADD R64, R64, 0x1, -R3.reuse ;  /* 0x000000014040e824 */ /* 0x100fe200078e0a03 */
[----:B------:R-:W-:Y:S01]  /*2ef0*/  ISETP.GT.U32.AND P0, PT, R3, R70, PT ;  /* 0x000000460300720c */ /* 0x000fe20003f04070 */
[----:B------:R-:W-:Y:S01]  /*2f00*/  IMAD.HI.U32 R43, R5, R72, RZ ;  /* 0x00000048052b7227 */ /* 0x000fe200078e00ff */
[----:B------:R-:W-:Y:S02]  /*2f10*/  ISETP.GE.AND P6, PT, R51, RZ, PT ;  /* 0x000000ff3300720c */ /* 0x000fe40003fc6270 */
[----:B------:R-:W-:Y:S01]  /*2f20*/  LOP3.LUT R51, R4, 0x16, RZ, 0xfc, !PT ;  /* 0x0000001604337812 */ /* 0x000fe200078efcff */
[----:B------:R-:W-:Y:S02]  /*2f30*/  @!P3 IMAD.IADD R74, R74, 0x1, -R3 ;  /* 0x000000014a4ab824 */ /* 0x000fe400078e0a03 */
[----:B------:R-:W-:Y:S01]  /*2f40*/  @!P5 IMAD.MOV R64, RZ, RZ, -R64 ;  /* 0x000000ffff40d224 */ /* 0x000fe200078e0a40 */
[----:B------:R-:W-:Y:S01]  /*2f50*/  IABS R78, R51 ;  /* 0x00000033004e7213 */ /* 0x000fe20000000000 */
[----:B------:R-:W-:Y:S01]  /*2f60*/  IMAD.MOV R43, RZ, RZ, -R43 ;  /* 0x000000ffff2b7224 */ /* 0x000fe200078e0a2b */
[----:B------:R-:W-:Y:S01]  /*2f70*/  ISETP.GT.U32.AND P5, PT, R3, R74, PT ;  /* 0x0000004a0300720c */ /* 0x000fe20003fa4070 */
[----:B------:R-:W-:-:S04]  /*2f80*/  IMAD.HI.U32 R45, R5, R80, RZ ;  /* 0x00000050052d7227 */ /* 0x000fc800078e00ff */
[C---:B------:R-:W-:Y:S02]  /*2f90*/  IMAD R72, R3.reuse, R43, R72 ;  /* 0x0000002b03487224 */ /* 0x040fe400078e0248 */
[----:B------:R-:W-:Y:S02]  /*2fa0*/  IMAD R76, R3, R47, R76 ;  /* 0x0000002f034c7224 */ /* 0x000fe400078e024c */
[----:B------:R-:W-:Y:S02]  /*2fb0*/  IMAD.MOV R45, RZ, RZ, -R45 ;  /* 0x000000ffff2d7224 */ /* 0x000fe400078e0a2d */
[----:B------:R-:W-:-:S04]  /*2fc0*/  IMAD.HI.U32 R43, R5, R78, RZ ;  /* 0x0000004e052b7227 */ /* 0x000fc800078e00ff */
[--C-:B------:R-:W-:Y:S01]  /*2fd0*/  @!P4 IMAD.IADD R66, R66, 0x1, -R3.reuse ;  /* 0x000000014242c824 */ /* 0x100fe200078e0a03 */
[C---:B------:R-:W-:Y:S01]  /*2fe0*/  ISETP.GT.U32.AND P4, PT, R3.reuse, R72, PT ;  /* 0x000000480300720c */ /* 0x040fe20003f84070 */
[----:B------:R-:W-:Y:S01]  /*2ff0*/  @!P0 IMAD.IADD R70, R70, 0x1, -R3 ;  /* 0x0000000146468824 */ /* 0x000fe200078e0a03 */
[C---:B------:R-:W-:Y:S01]  /*3000*/  ISETP.GT.U32.AND P0, PT, R3.reuse, R76, PT ;  /* 0x0000004c0300720c */ /* 0x040fe20003f04070 */
[C---:B------:R-:W-:Y:S02]  /*3010*/  IMAD R80, R3.reuse, R45, R80 ;  /* 0x0000002d03507224 */ /* 0x040fe400078e0250 */
[----:B------:R-:W-:Y:S02]  /*3020*/  IMAD.MOV R43, RZ, RZ, -R43 ;  /* 0x000000ffff2b7224 */ /* 0x000fe400078e0a2b */
[----:B------:R-:W-:Y:S01]  /*3030*/  @!P5 IMAD.IADD R74, R74, 0x1, -R3 ;  /* 0x000000014a4ad824 */ /* 0x000fe200078e0a03 */
[C---:B------:R-:W-:Y:S01]  /*3040*/  ISETP.GT.U32.AND P5, PT, R3.reuse, R80, PT ;  /* 0x000000500300720c */ /* 0x040fe20003fa4070 */
[----:B------:R-:W-:-:S02]  /*3050*/  IMAD R78, R3, R43, R78 ;  /* 0x0000002b034e7224 */ /* 0x000fc400078e024e */
[----:B------:R-:W-:-:S04]  /*3060*/  IMAD.HI.U32 R43, R5, R84, RZ ;  /* 0x00000054052b7227 */ /* 0x000fc800078e00ff */
[----:B------:R-:W-:Y:S02]  /*3070*/  IMAD.MOV R45, RZ, RZ, -R43 ;  /* 0x000000ffff2d7224 */ /* 0x000fe400078e0a2b */
[--C-:B------:R-:W-:Y:S01]  /*3080*/  @!P4 IMAD.IADD R72, R72, 0x1, -R3.reuse ;  /* 0x000000014848c824 */ /* 0x100fe200078e0a03 */
[----:B------:R-:W-:Y:S01]  /*3090*/  ISETP.GE.AND P4, PT, R49, RZ, PT ;  /* 0x000000ff3100720c */ /* 0x000fe20003f86270 */
[--C-:B------:R-:W-:Y:S02]  /*30a0*/  @!P0 IMAD.IADD R76, R76, 0x1, -R3.reuse ;  /* 0x000000014c4c8824 */ /* 0x100fe400078e0a03 */
[C---:B------:R-:W-:Y:S01]  /*30b0*/  IMAD R84, R3.reuse, R45, R84 ;  /* 0x0000002d03547224 */ /* 0x040fe200078e0254 */
[C---:B------:R-:W-:Y:S01]  /*30c0*/  ISETP.GT.U32.AND P3, PT, R3.reuse, R72, PT ;  /* 0x000000480300720c */ /* 0x040fe20003f64070 */
[----:B------:R-:W-:Y:S01]  /*30d0*/  @!P5 IMAD.IADD R80, R80, 0x1, -R3 ;  /* 0x000000015050d824 */ /* 0x000fe200078e0a03 */
[----:B------:R-:W-:Y:S01]  /*30e0*/  ISETP.GT.U32.AND P0, PT, R3, R76, PT ;  /* 0x0000004c0300720c */ /* 0x000fe20003f04070 */
[----:B------:R-:W-:Y:S01]  /*30f0*/  IMAD.HI.U32 R47, R5, R82, RZ ;  /* 0x00000052052f7227 */ /* 0x000fe200078e00ff */
[----:B------:R-:W-:-:S03]  /*3100*/  ISETP.GT.U32.AND P5, PT, R3, R84, PT ;  /* 0x000000540300720c */ /* 0x000fc60003fa4070 */
[----:B------:R-:W-:-:S04]  /*3110*/  IMAD.HI.U32 R43, R5, R86, RZ ;  /* 0x00000056052b7227 */ /* 0x000fc800078e00ff */
[----:B------:R-:W-:Y:S02]  /*3120*/  IMAD.MOV R47, RZ, RZ, -R47 ;  /* 0x000000ffff2f7224 */ /* 0x000fe400078e0a2f */
[----:B------:R-:W-:Y:S02]  /*3130*/  IMAD.MOV R43, RZ, RZ, -R43 ;  /* 0x000000ffff2b7224 */ /* 0x000fe400078e0a2b */
[C---:B------:R-:W-:Y:S02]  /*3140*/  IMAD R82, R3.reuse, R47, R82 ;  /* 0x0000002f03527224 */ /* 0x040fe400078e0252 */
[C---:B------:R-:W-:Y:S02]  /*3150*/  IMAD R86, R3.reuse, R43, R86 ;  /* 0x0000002b03567224 */ /* 0x040fe400078e0256 */
[--C-:B------:R-:W-:Y:S01]  /*3160*/  @!P3 IMAD.IADD R72, R72, 0x1, -R3.reuse ;  /* 0x000000014848b824 */ /* 0x100fe200078e0a03 */
[C---:B------:R-:W-:Y:S01]  /*3170*/  ISETP.GT.U32.AND P3, PT, R3.reuse, R78, PT ;  /* 0x0000004e0300720c */ /* 0x040fe20003f64070 */
[--C-:B------:R-:W-:Y:S01]  /*3180*/  @!P0 IMAD.IADD R76, R76, 0x1, -R3.reuse ;  /* 0x000000014c4c8824 */ /* 0x100fe200078e0a03 */
[C---:B------:R-:W-:Y:S01]  /*3190*/  ISETP.GT.U32.AND P0, PT, R3.reuse, R82, PT ;  /* 0x000000520300720c */ /* 0x040fe20003f04070 */
[----:B------:R-:W-:Y:S01]  /*31a0*/  @!P5 IMAD.IADD R84, R84, 0x1, -R3 ;  /* 0x000000015454d824 */ /* 0x000fe200078e0a03 */
[----:B------:R-:W-:Y:S01]  /*31b0*/  ISETP.GT.U32.AND P5, PT, R3, R86, PT ;  /* 0x000000560300720c */ /* 0x000fe20003fa4070 */
[----:B------:R-:W-:-:S04]  /*31c0*/  IMAD.HI.U32 R45, R5, R88, RZ ;  /* 0x00000058052d7227 */ /* 0x000fc800078e00ff */
[----:B------:R-:W-:Y:S02]  /*31d0*/  IMAD.MOV R45, RZ, RZ, -R45 ;  /* 0x000000ffff2d7224 */ /* 0x000fe400078e0a2d */
[----:B------:R-:W-:-:S04]  /*31e0*/  IMAD.HI.U32 R47, R5, R90, RZ ;  /* 0x0000005a052f7227 */ /* 0x000fc800078e00ff */
[----:B------:R-:W-:Y:S02]  /*31f0*/  IMAD R88, R3, R45, R88 ;  /* 0x0000002d03587224 */ /* 0x000fe400078e0258 */
[--C-:B------:R-:W-:Y:S01]  /*3200*/  @!P3 IMAD.IADD R78, R78, 0x1, -R3.reuse ;  /* 0x000000014e4eb824 */ /* 0x100fe200078e0a03 */
[----:B------:R-:W-:Y:S01]  /*3210*/  ISETP.GE.AND P3, PT, R55, RZ, PT ;  /* 0x000000ff3700720c */ /* 0x000fe20003f66270 */
[--C-:B------:R-:W-:Y:S01]  /*3220*/  @!P0 IMAD.IADD R82, R82, 0x1, -R3.reuse ;  /* 0x0000000152528824 */ /* 0x100fe200078e0a03 */
[----:B------:R-:W-:Y:S01]  /*3230*/  ISETP.GE.AND P0, PT, R57, RZ, PT ;  /* 0x000000ff3900720c */ /* 0x000fe20003f06270 */
[----:B------:R-:W-:Y:S01]  /*3240*/  @!P5 IMAD.IADD R86, R86, 0x1, -R3 ;  /* 0x000000015656d824 */ /* 0x000fe200078e0a03 */
[C---:B------:R-:W-:Y:S01]  /*3250*/  LOP3.LUT R55, R4.reuse, 0x8, RZ, 0xfc, !PT ;  /* 0x0000000804377812 */ /* 0x040fe200078efcff */
[----:B------:R-:W-:Y:S01]  /*3260*/  @!P2 IMAD.MOV R66, RZ, RZ, -R66 ;  /* 0x000000ffff42a224 */ /* 0x000fe200078e0a42 */
[----:B------:R-:W-:Y:S01]  /*3270*/  LOP3.LUT R57, R4, 0x6, RZ, 0xfc, !PT ;  /* 0x0000000604397812 */ /* 0x000fe200078efcff */
[----:B------:R-:W-:Y:S01]  /*3280*/  @!P1 IMAD.MOV R68, RZ, RZ, -R68 ;  /* 0x000000ffff449224 */ /* 0x000fe200078e0a44 */
[----:B------:R-:W-:Y:S01]  /*3290*/  ISETP.GT.U32.AND P5, PT, R3, R88, PT ;  /* 0x000000580300720c */ /* 0x000fe20003fa4070 */
[----:B------:R-:W-:Y:S01]  /*32a0*/  IMAD.MOV R47, RZ, RZ, -R47 ;  /* 0x000000ffff2f7224 */ /* 0x000fe200078e0a2f */
[----:B------:R-:W-:Y:S01]  /*32b0*/  IABS R92, R55 ;  /* 0x00000037005c7213 */ /* 0x000fe20000000000 */
[----:B------:R-:W-:Y:S01]  /*32c0*/  IMAD.HI.U32 R49, R5, R98, RZ ;  /* 0x0000006205317227 */ /* 0x000fe200078e00ff */
[----:B------:R-:W-:-:S02]  /*32d0*/  IABS R94, R57 ;  /* 0x00000039005e7213 */ /* 0x000fc40000000000 */
[----:B------:R-:W-:Y:S01]  /*32e0*/  ISETP.GT.U32.AND P2, PT, R3, R78, PT ;  /* 0x0000004e0300720c */ /* 0x000fe20003f44070 */
[----:B------:R-:W-:Y:S01]  /*32f0*/  IMAD.HI.U32 R43, R5, R92, RZ ;  /* 0x0000005c052b7227 */ /* 0x000fe200078e00ff */
[----:B------:R-:W-:-:S03]  /*3300*/  ISETP.GT.U32.AND P1, PT, R3, R80, PT ;  /* 0x000000500300720c */ /* 0x000fc60003f24070 */
[----:B------:R-:W-:-:S04]  /*3310*/  IMAD.HI.U32 R45, R5, R94, RZ ;  /* 0x0000005e052d7227 */ /* 0x000fc800078e00ff */
[C---:B------:R-:W-:Y:S02]  /*3320*/  IMAD R90, R3.reuse, R47, R90 ;  /* 0x0000002f035a7224 */ /* 0x040fe400078e025a */
[----:B------:R-:W-:Y:S02]  /*3330*/  IMAD.MOV R43, RZ, RZ, -R43 ;  /* 0x000000ffff2b7224 */ /* 0x000fe400078e0a2b */
[----:B------:R-:W-:Y:S02]  /*3340*/  IMAD.MOV R45, RZ, RZ, -R45 ;  /* 0x000000ffff2d7224 */ /* 0x000fe400078e0a2d */
[----:B------:R-:W-:Y:S01]  /*3350*/  @!P5 IMAD.IADD R88, R88, 0x1, -R3 ;  /* 0x000000015858d824 */ /* 0x000fe200078e0a03 */
[----:B------:R-:W-:Y:S01]  /*3360*/  ISETP.GT.U32.AND P5, PT, R3, R82, PT ;  /* 0x000000520300720c */ /* 0x000fe20003fa4070 */
[----:B------:R-:W-:-:S04]  /*3370*/  IMAD.HI.U32 R47, R5, R96, RZ ;  /* 0x00000060052f7227 */ /* 0x000fc800078e00ff */
[----:B------:R-:W-:-:S04]  /*3380*/  IMAD.HI.U32 R5, R5, R100, RZ ;  /* 0x0000006405057227 */ /* 0x000fc800078e00ff */
[C---:B------:R-:W-:Y:S02]  /*3390*/  IMAD R92, R3.reuse, R43, R92 ;  /* 0x0000002b035c7224 */ /* 0x040fe400078e025c */
[C---:B------:R-:W-:Y:S02]  /*33a0*/  IMAD R94, R3.reuse, R45, R94 ;  /* 0x0000002d035e7224 */ /* 0x040fe400078e025e */
[----:B------:R-:W-:Y:S01]  /*33b0*/  @!P4 IMAD.MOV R72, RZ, RZ, -R72 ;  /* 0x000000ffff48c224 */ /* 0x000fe200078e0a48 */
[C---:B------:R-:W-:Y:S01]  /*33c0*/  ISETP.GT.U32.AND P4, PT, R3.reuse, R84, PT ;  /* 0x000000540300720c */ /* 0x040fe20003f84070 */
[----:B------:R-:W-:Y:S02]  /*33d0*/  IMAD.MOV R5, RZ, RZ, -R5 ;  /* 0x000000ffff057224 */ /* 0x000fe400078e0a05 */
[----:B------:R-:W-:Y:S01]  /*33e0*/  @!P0 IMAD.MOV R76, RZ, RZ, -R76 ;  /* 0x000000ffff4c8224 */ /* 0x000fe200078e0a4c */
[C---:B------:R-:W-:Y:S01]  /*33f0*/  ISETP.GT.U32.AND P0, PT, R3.reuse, R90, PT ;  /* 0x0000005a0300720c */ /* 0x040fe20003f04070 */
[----:B------:R-:W-:Y:S01]  /*3400*/  @!P6 IMAD.MOV R70, RZ, RZ, -R70 ;  /* 0x000000ffff46e224 */ /* 0x000fe200078e0a46 */
[C---:B------:R-:W-:Y:S01]  /*3410*/  ISETP.GT.U32.AND P6, PT, R3.reuse, R88, PT ;  /* 0x000000580300720c */ /* 0x040fe20003fc4070 */
[----:B------:R-:W-:Y:S01]  /*3420*/  @!P3 IMAD.MOV R74, RZ, RZ, -R74 ;  /* 0x000000ffff4ab224 */ /* 0x000fe200078e0a4a */
[C---:B------:R-:W-:Y:S01]  /*3430*/  ISETP.GT.U32.AND P3, PT, R3.reuse, R86, PT ;  /* 0x000000560300720c */ /* 0x040fe20003f64070 */
[--C-:B------:R-:W-:Y:S01]  /*3440*/  @!P2 IMAD.IADD R78, R78, 0x1, -R3.reuse ;  /* 0x000000014e4ea824 */ /* 0x100fe200078e0a03 */
[C---:B------:R-:W-:Y:S01]  /*3450*/  ISETP.GT.U32.AND P2, PT, R3.reuse, R92, PT ;  /* 0x0000005c0300720c */ /* 0x040fe20003f44070 */
[----:B------:R-:W-:Y:S01]  /*3460*/  @!P1 IMAD.IADD R80, R80, 0x1, -R3 ;  /* 0x0000000150509824 */ /* 0x000fe200078e0a03 */
[----:B------:R-:W-:Y:S01]  /*3470*/  ISETP.GT.U32.AND P1, PT, R3, R94, PT ;  /* 0x0000005e0300720c */ /* 0x000fe20003f24070 */
[----:B------:R-:W-:-:S02]  /*3480*/  IMAD.MOV R47, RZ, RZ, -R47 ;  /* 0x000000ffff2f7224 */ /* 0x000fc400078e0a2f */
[C---:B------:R-:W-:Y:S01]  /*3490*/  IMAD R100, R3.reuse, R5, R100 ;  /* 0x0000000503647224 */ /* 0x040fe200078e0264 */
[----:B------:R-:W-:Y:S01]  /*34a0*/  SHF.R.S32.HI R5, RZ, 0x1f, R14 ;  /* 0x0000001fff057819 */ /* 0x000fe2000001140e */
[----:B------:R-:W-:Y:S02]  /*34b0*/  IMAD.MOV R49, RZ, RZ, -R49 ;  /* 0x000000ffff317224 */ /* 0x000fe400078e0a31 */
[----:B------:R-:W-:Y:S01]  /*34c0*/  IMAD R96, R3, R47, R96 ;  /* 0x0000002f03607224 */ /* 0x000fe200078e0260 */
[----:B------:R-:W-:Y:S01]  /*34d0*/  LEA.HI R14, R5, R14, RZ, 0x6 ;  /* 0x0000000e050e7211 */ /* 0x000fe200078f30ff */
[--C-:B------:R-:W-:Y:S01]  /*34e0*/  @!P5 IMAD.IADD R82, R82, 0x1, -R3.reuse ;  /* 0x000000015252d824 */ /* 0x100fe200078e0a03 */
[C---:B------:R-:W-:Y:S01]  /*34f0*/  ISETP.GT.U32.AND P5, PT, R3.reuse, R100, PT ;  /* 0x000000640300720c */ /* 0x040fe20003fa4070 */
[C---:B------:R-:W-:Y:S01]  /*3500*/  IMAD R98, R3.reuse, R49, R98 ;  /* 0x0000003103627224 */ /* 0x040fe200078e0262 */
[----:B------:R-:W-:Y:S01]  /*3510*/  SHF.R.S32.HI R14, RZ, 0x6, R14 ;  /* 0x00000006ff0e7819 */ /* 0x000fe2000001140e */
[--C-:B------:R-:W-:Y:S01]  /*3520*/  @!P4 IMAD.IADD R84, R84, 0x1, -R3.reuse ;  /* 0x000000015454c824 */ /* 0x100fe200078e0a03 */
[----:B------:R-:W-:Y:S01]  /*3530*/  ISETP.GT.U32.AND P4, PT, R3, R96, PT ;  /* 0x000000600300720c */ /* 0x000fe20003f84070 */
[--C-:B------:R-:W-:Y:S01]  /*3540*/  @!P0 IMAD.IADD R90, R90, 0x1, -R3.reuse ;  /* 0x000000015a5a8824 */ /* 0x100fe200078e0a03 */
[----:B------:R-:W-:Y:S01]  /*3550*/  ISETP.GE.AND P0, PT, R59, RZ, PT ;  /* 0x000000ff3b00720c */ /* 0x000fe20003f06270 */
[--C-:B------:R-:W-:Y:S01]  /*3560*/  @!P3 IMAD.IADD R86, R86, 0x1, -R3.reuse ;  /* 0x000000015656b824 */ /* 0x100fe200078e0a03 */
[----:B------:R-:W-:Y:S01]  /*3570*/  ISETP.GE.AND P3, PT, R51, RZ, PT ;  /* 0x000000ff3300720c */ /* 0x000fe20003f66270 */
[--C-:B------:R-:W-:Y:S01]  /*3580*/  @!P6 IMAD.IADD R88, R88, 0x1, -R3.reuse ;  /* 0x000000015858e824 */ /* 0x100fe200078e0a03 */
[----:B------:R-:W-:Y:S01]  /*3590*/  ISETP.GT.U32.AND P6, PT, R3, R98, PT ;  /* 0x000000620300720c */ /* 0x000fe20003fc4070 */
[--C-:B------:R-:W-:Y:S01]  /*35a0*/  @!P2 IMAD.IADD R92, R92, 0x1, -R3.reuse ;  /* 0x000000015c5ca824 */ /* 0x100fe200078e0a03 */
[----:B------:R-:W-:Y:S01]  /*35b0*/  ISETP.GE.AND P2, PT, R61, RZ, PT ;  /* 0x000000ff3d00720c */ /* 0x000fe20003f46270 */
[--C-:B------:R-:W-:Y:S01]  /*35c0*/  @!P1 IMAD.IADD R94, R94, 0x1, -R3.reuse ;  /* 0x000000015e5e9824 */ /* 0x100fe200078e0a03 */
[----:B------:R-:W-:Y:S01]  /*35d0*/  ISETP.GE.AND P1, PT, R63, RZ, PT ;  /* 0x000000ff3f00720c */ /* 0x000fe20003f26270 */
[--C-:B------:R-:W-:Y:S01]  /*35e0*/  @!P5 IMAD.IADD R100, R100, 0x1, -R3.reuse ;  /* 0x000000016464d824 */ /* 0x100fe200078e0a03 */
[----:B------:R-:W-:Y:S01]  /*35f0*/  ISETP.GE.AND P5, PT, R65, RZ, PT ;  /* 0x000000ff4100720c */ /* 0x000fe20003fa6270 */
[--C-:B------:R-:W-:Y:S01]  /*3600*/  @!P4 IMAD.IADD R96, R96, 0x1, -R3.reuse ;  /* 0x000000016060c824 */ /* 0x100fe200078e0a03 */
[----:B------:R-:W-:Y:S01]  /*3610*/  ISETP.GE.AND P4, PT, R67, RZ, PT ;  /* 0x000000ff4300720c */ /* 0x000fe20003f86270 */
[----:B------:R-:W-:Y:S01]  /*3620*/  @!P0 IMAD.MOV R80, RZ, RZ, -R80 ;  /* 0x000000ffff508224 */ /* 0x000fe200078e0a50 */
[C---:B------:R-:W-:Y:S01]  /*3630*/  ISETP.GT.U32.AND P0, PT, R3.reuse, R92, PT ;  /* 0x0000005c0300720c */ /* 0x040fe20003f04070 */
[----:B------:R-:W-:Y:S01]  /*3640*/  @!P3 IMAD.MOV R78, RZ, RZ, -R78 ;  /* 0x000000ffff4eb224 */ /* 0x000fe200078e0a4e */
[C---:B------:R-:W-:Y:S01]  /*3650*/  ISETP.GT.U32.AND P3, PT, R3.reuse, R90, PT ;  /* 0x0000005a0300720c */ /* 0x040fe20003f64070 */
[--C-:B------:R-:W-:Y:S01]  /*3660*/  @!P6 IMAD.IADD R98, R98, 0x1, -R3.reuse ;  /* 0x000000016262e824 */ /* 0x100fe200078e0a03 */
[C---:B------:R-:W-:Y:S01]  /*3670*/  ISETP.GT.U32.AND P6, PT, R3.reuse, R96, PT ;  /* 0x000000600300720c */ /* 0x040fe20003fc4070 */
[----:B------:R-:W-:Y:S01]  /*3680*/  @!P2 IMAD.MOV R82, RZ, RZ, -R82 ;  /* 0x000000ffff52a224 */ /* 0x000fe200078e0a52 */
[C---:B------:R-:W-:Y:S01]  /*3690*/  ISETP.GT.U32.AND P2, PT, R3.reuse, R94, PT ;  /* 0x0000005e0300720c */ /* 0x040fe20003f44070 */
[----:B------:R-:W-:Y:S01]  /*36a0*/  @!P1 IMAD.MOV R84, RZ, RZ, -R84 ;  /* 0x000000ffff549224 */ /* 0x000fe200078e0a54 */
[C---:B------:R-:W-:Y:S01]  /*36b0*/  ISETP.GT.U32.AND P1, PT, R3.reuse, R100, PT ;  /* 0x000000640300720c */ /* 0x040fe20003f24070 */
[----:B------:R-:W-:Y:S01]  /*36c0*/  @!P5 IMAD.MOV R86, RZ, RZ, -R86 ;  /* 0x000000ffff56d224 */ /* 0x000fe200078e0a56 */
[----:B------:R-:W-:Y:S01]  /*36d0*/  ISETP.GT.U32.AND P5, PT, R3, R98, PT ;  /* 0x000000620300720c */ /* 0x000fe20003fa4070 */
[----:B------:R-:W-:Y:S01]  /*36e0*/  @!P4 IMAD.MOV R88, RZ, RZ, -R88 ;  /* 0x000000ffff58c224 */ /* 0x000fe200078e0a58 */
[----:B------:R-:W-:Y:S01]  /*36f0*/  ISETP.GE.AND P4, PT, R4, RZ, PT ;  /* 0x000000ff0400720c */ /* 0x000fe20003f86270 */
        /* <DEDUP_REMOVED lines=10> */
[----:B------:R-:W-:Y:S01]  /*37a0*/  @!P5 IMAD.IADD R98, R98, 0x1, -R3 ;  /* 0x000000016262d824 */ /* 0x000fe200078e0a03 */
[----:B------:R-:W-:Y:S01]  /*37b0*/  ISETP.NE.AND P5, PT, R53, RZ, PT ;  /* 0x000000ff3500720c */ /* 0x000fe20003fa5270 */
[----:B------:R-:W-:Y:S01]  /*37c0*/  @!P4 IMAD.MOV R100, RZ, RZ, -R100 ;  /* 0x000000ffff64c224 */ /* 0x000fe200078e0a64 */
[----:B------:R-:W-:Y:S01]  /*37d0*/  LOP3.LUT R3, RZ, R53, RZ, 0x33, !PT ;  /* 0x00000035ff037212 */ /* 0x000fe200078e33ff */
[----:B------:R-:W-:Y:S01]  /*37e0*/  @!P0 IMAD.MOV R92, RZ, RZ, -R92 ;  /* 0x000000ffff5c8224 */ /* 0x000fe200078e0a5c */
[C---:B------:R-:W-:Y:S01]  /*37f0*/  LEA R4, P0, R2.reuse, UR6, 0x1 ;  /* 0x0000000602047c11 */ /* 0x040fe2000f8008ff */
[----:B------:R-:W-:Y:S01]  /*3800*/  @!P3 IMAD.MOV R90, RZ, RZ, -R90 ;  /* 0x000000ffff5ab224 */ /* 0x000fe200078e0a5a */
[C---:B------:R-:W-:Y:S01]  /*3810*/  SEL R9, R3.reuse, R9, !P5 ;  /* 0x0000000903097207 */ /* 0x040fe20006800000 */
[----:B------:R-:W-:Y:S01]  /*3820*/  @!P6 IMAD.MOV R98, RZ, RZ, -R98 ;  /* 0x000000ffff62e224 */ /* 0x000fe200078e0a62 */
[C---:B------:R-:W-:Y:S01]  /*3830*/  SEL R6, R3.reuse, R6, !P5 ;  /* 0x0000000603067207 */ /* 0x040fe20006800000 */
[----:B------:R-:W-:Y:S01]  /*3840*/  @!P2 IMAD.MOV R94, RZ, RZ, -R94 ;  /* 0x000000ffff5ea224 */ /* 0x000fe200078e0a5e */
[C---:B------:R-:W-:Y:S01]  /*3850*/  SEL R7, R3.reuse, R7, !P5 ;  /* 0x0000000703077207 */ /* 0x040fe20006800000 */
[----:B------:R-:W-:Y:S01]  /*3860*/  @!P1 IMAD.MOV R96, RZ, RZ, -R96 ;  /* 0x000000ffff609224 */ /* 0x000fe200078e0a60 */
[----:B------:R-:W-:Y:S01]  /*3870*/  SEL R8, R3, R8, !P5 ;  /* 0x0000000803087207 */ /* 0x000fe20006800000 */
[----:B------:R-:W-:Y:S01]  /*3880*/  IMAD R9, R9, UR4, RZ ;  /* 0x0000000409097c24 */ /* 0x000fe2000f8e02ff */
[----:B------:R-:W-:Y:S01]  /*3890*/  LEA.HI.X.SX32 R2, R2, UR7, 0x1, P0 ;  /* 0x0000000702027c11 */ /* 0x000fe200080f0eff */
[----:B------:R-:W-:Y:S01]  /*38a0*/  ULDC.64 UR6, c[0x0][0x218] ;  /* 0x0000860000067ab9 */ /* 0x000fe20000000a00 */
[C---:B------:R-:W-:Y:S01]  /*38b0*/  SEL R10, R3.reuse, R10, !P5 ;  /* 0x0000000a030a7207 */ /* 0x040fe20006800000 */
[----:B------:R0:W-:Y:S01]  /*38c0*/  STL [R1+0x7c], R4 ;  /* 0x00007c0401007387 */ /* 0x0001e20000100800 */
[C---:B------:R-:W-:Y:S01]  /*38d0*/  SEL R11, R3.reuse, R11, !P5 ;  /* 0x0000000b030b7207 */ /* 0x040fe20006800000 */
[----:B------:R-:W-:Y:S01]  /*38e0*/  IMAD R6, R6, UR4, RZ ;  /* 0x0000000406067c24 */ /* 0x000fe2000f8e02ff */
[----:B------:R-:W-:Y:S01]  /*38f0*/  SEL R12, R3, R12, !P5 ;  /* 0x0000000c030c7207 */ /* 0x000fe20006800000 */
[----:B------:R-:W-:Y:S01]  /*3900*/  IMAD R7, R7, UR4, RZ ;  /* 0x0000000407077c24 */ /* 0x000fe2000f8e02ff */
[C---:B------:R-:W-:Y:S01]  /*3910*/  SEL R13, R3.reuse, R13, !P5 ;  /* 0x0000000d030d7207 */ /* 0x040fe20006800000 */
[----:B------:R-:W-:Y:S01]  /*3920*/  IMAD R8, R8, UR4, RZ ;  /* 0x0000000408087c24 */ /* 0x000fe2000f8e02ff */
        /* <DEDUP_REMOVED lines=110> */
[----:B------:R-:W-:Y:S01]  /*4010*/  SEL R3, R3, R100, !P5 ;  /* 0x0000006403037207 */ /* 0x000fe20006800000 */
[----:B------:R-:W-:Y:S01]  /*4020*/  IMAD R90, R90, UR4, RZ ;  /* 0x000000045a5a7c24 */ /* 0x000fe2000f8e02ff */
[----:B0-----:R-:W-:Y:S01]  /*4030*/  LEA R4, P6, R9, UR6, 0x1 ;  /* 0x0000000609047c11 */ /* 0x001fe2000f8c08ff */
[----:B------:R-:W-:Y:S01]  /*4040*/  IMAD R92, R92, UR4, RZ ;  /* 0x000000045c5c7c24 */ /* 0x000fe2000f8e02ff */
[----:B-1----:R-:W-:Y:S01]  /*4050*/  LEA R2, P5, R6, UR6, 0x1 ;  /* 0x0000000606027c11 */ /* 0x002fe2000f8a08ff */
[----:B------:R-:W-:Y:S01]  /*4060*/  IMAD R248, R3, UR4, RZ ;  /* 0x0000000403f87c24 */ /* 0x000fe2000f8e02ff */
[----:B------:R-:W-:Y:S01]  /*4070*/  LEA R3, P3, R7, UR6, 0x1 ;  /* 0x0000000607037c11 */ /* 0x000fe2000f8608ff */
[----:B------:R0:W-:Y:S01]  /*4080*/  STL [R1+0x18], R4 ;  /* 0x0000180401007387 */ /* 0x0001e20000100800 */
[----:B------:R-:W-:Y:S01]  /*4090*/  LEA.HI.X.SX32 R152, R9, UR7, 0x1, P6 ;  /* 0x0000000709987c11 */ /* 0x000fe2000b0f0eff */
[----:B------:R-:W-:Y:S01]  /*40a0*/  IMAD R94, R94, UR4, RZ ;  /* 0x000000045e5e7c24 */ /* 0x000fe2000f8e02ff */
[----:B------:R-:W-:Y:S01]  /*40b0*/  LEA.HI.X.SX32 R9, R6, UR7, 0x1, P5 ;  /* 0x0000000706097c11 */ /* 0x000fe2000a8f0eff */
[----:B------:R1:W-:Y:S01]  /*40c0*/  STL [R1+0x10], R2 ;  /* 0x0000100201007387 */ /* 0x0003e20000100800 */
[C---:B------:R-:W-:Y:S01]  /*40d0*/  LEA R5, P6, R13.reuse, UR6, 0x1 ;  /* 0x000000060d057c11 */ /* 0x040fe2000f8c08ff */
[----:B------:R-:W-:Y:S01]  /*40e0*/  IMAD R96, R96, UR4, RZ ;  /* 0x0000000460607c24 */ /* 0x000fe2000f8e02ff */
[----:B------:R-:W-:Y:S01]  /*40f0*/  LEA R6, P5, R16, UR6, 0x1 ;  /* 0x0000000610067c11 */ /* 0x000fe2000f8a08ff */
[----:B------:R2:W-:Y:S01]  /*4100*/  STL [R1+0x8], R3 ;  /* 0x0000080301007387 */ /* 0x0005e20000100800 */
[----:B------:R-:W-:Y:S01]  /*4110*/  LEA.HI.X.SX32 R13, R13, UR7, 0x1, P6 ;  /* 0x000000070d0d7c11 */ /* 0x000fe2000b0f0eff */
[----:B------:R-:W-:Y:S01]  /*4120*/  IMAD R98, R98, UR4, RZ ;  /* 0x0000000462627c24 */ /* 0x000fe2000f8e02ff */
[----:B0-----:R-:W-:Y:S01]  /*4130*/  LEA R4, P2, R8, UR6, 0x1 ;  /* 0x0000000608047c11 */ /* 0x001fe2000f8408ff */
[----:B------:R-:W-:Y:S01]  /*4140*/  UMOV UR4, URZ ;  /* 0x0000003f00047c82 */ /* 0x000fe20008000000 */
[----:B------:R-:W-:-:S02]  /*4150*/  LEA.HI.X.SX32 R16, R16, UR7, 0x1, P5 ;  /* 0x0000000710107c11 */ /* 0x000fc4000a8f0eff */
[----:B------:R-:W-:Y:S02]  /*4160*/  CS2R R100, SRZ ;  /* 0x0000000000647805 */ /* 0x000fe4000001ff00 */
[----:B-1----:R-:W-:Y:S01]  /*4170*/  LEA R2, P1, R10, UR6, 0x1 ;  /* 0x000000060a027c11 */ /* 0x002fe2000f8208ff */
[----:B------:R0:W-:Y:S01]  /*4180*/  STL [R1], R4 ;  /* 0x0000000401007387 */ /* 0x0001e20000100800 */
[----:B--2---:R-:W-:-:S03]  /*4190*/  LEA R3, P0, R11, UR6, 0x1 ;  /* 0x000000060b037c11 */ /* 0x004fc6000f8008ff */
[----:B------:R1:W-:Y:S01]  /*41a0*/  STL [R1+0x1c], R152 ;  /* 0x00001c9801007387 */ /* 0x0003e20000100800 */
[----:B------:R-:W-:Y:S02]  /*41b0*/  LEA.HI.X.SX32 R10, R10, UR7, 0x1, P1 ;  /* 0x000000070a0a7c11 */ /* 0x000fe400088f0eff */
[----:B------:R-:W-:Y:S01]  /*41c0*/  LEA.HI.X.SX32 R11, R11, UR7, 0x1, P0 ;  /* 0x000000070b0b7c11 */ /* 0x000fe200080f0eff */
[----:B------:R2:W-:Y:S01]  /*41d0*/  STL [R1+0x14], R9 ;  /* 0x0000140901007387 */ /* 0x0005e20000100800 */
[C---:B0-----:R-:W-:Y:S02]  /*41e0*/  LEA R4, P4, R12.reuse, UR6, 0x1 ;  /* 0x000000060c047c11 */ /* 0x041fe4000f8808ff */
[----:B-1----:R-:W-:Y:S02]  /*41f0*/  LEA.HI.X.SX32 R152, R7, UR7, 0x1, P3 ;  /* 0x0000000707987c11 */ /* 0x002fe400098f0eff */
[----:B------:R-:W-:Y:S02]  /*4200*/  LEA.HI.X.SX32 R12, R12, UR7, 0x1, P4 ;  /* 0x000000070c0c7c11 */ /* 0x000fe4000a0f0eff */
[----:B--2---:R-:W-:Y:S01]  /*4210*/  LEA.HI.X.SX32 R9, R8, UR7, 0x1, P2 ;  /* 0x0000000708097c11 */ /* 0x004fe200090f0eff */
[----:B------:R0:W-:Y:S01]  /*4220*/  STL [R1+0xc], R152 ;  /* 0x00000c9801007387 */ /* 0x0001e20000100800 */
[----:B------:R-:W-:-:S02]  /*4230*/  LEA R7, P3, R17, UR6, 0x1 ;  /* 0x0000000611077c11 */ /* 0x000fc4000f8608ff */
[----:B------:R-:W-:Y:S01]  /*4240*/  LEA R8, P2, R18, UR6, 0x1 ;  /* 0x0000000612087c11 */ /* 0x000fe2000f8408ff */
[----:B------:R1:W-:Y:S04]  /*4250*/  STL [R1+0x20], R9 ;  /* 0x0000200901007387 */ /* 0x0003e80000100800 */
[----:B------:R2:W-:Y:S01]  /*4260*/  STL [R1+0x24], R10 ;  /* 0x0000240a01007387 */ /* 0x0005e20000100800 */
[----:B0-----:R-:W-:-:S03]  /*4270*/  LEA.HI.X.SX32 R152, R17, UR7, 0x1, P3 ;  /* 0x0000000711987c11 */ /* 0x001fc600098f0eff */
[----:B------:R0:W-:Y:S01]  /*4280*/  STL [R1+0x28], R11 ;  /* 0x0000280b01007387 */ /* 0x0001e20000100800 */
[----:B------:R-:W-:Y:S02]  /*4290*/  LEA R17, P3, R24, UR6, 0x1 ;  /* 0x0000000618117c11 */ /* 0x000fe4000f8608ff */
[----:B-1----:R-:W-:Y:S01]  /*42a0*/  LEA R9, P1, R19, UR6, 0x1 ;  /* 0x0000000613097c11 */ /* 0x002fe2000f8208ff */
[----:B------:R1:W-:Y:S01]  /*42b0*/  STL [R1+0x2c], R12 ;  /* 0x00002c0c01007387 */ /* 0x0003e20000100800 */
[----:B--2---:R-:W-:-:S03]  /*42c0*/  LEA R10, P0, R20, UR6, 0x1 ;  /* 0x00000006140a7c11 */ /* 0x004fc6000f8008ff */
[----:B------:R2:W-:Y:S01]  /*42d0*/  STL [R1+0x30], R13 ;  /* 0x0000300d01007387 */ /* 0x0005e20000100800 */
[----:B0-----:R-:W-:-:S03]  /*42e0*/  LEA R11, P4, R21, UR6, 0x1 ;  /* 0x00000006150b7c11 */ /* 0x001fc6000f8808ff */
[----:B------:R0:W-:Y:S01]  /*42f0*/  STL [R1+0x34], R16 ;  /* 0x0000341001007387 */ /* 0x0001e20000100800 */
[----:B-1----:R-:W-:-:S03]  /*4300*/  LEA R12, P6, R22, UR6, 0x1 ;  /* 0x00000006160c7c11 */ /* 0x002fc6000f8c08ff */
[----:B------:R-:W-:Y:S01]  /*4310*/  STL [R1+0x38], R152 ;  /* 0x0000389801007387 */ /* 0x000fe20000100800 */
[----:B--2---:R-:W-:-:S03]  /*4320*/  LEA R13, P5, R23, UR6, 0x1 ;  /* 0x00000006170d7c11 */ /* 0x004fc6000f8a08ff */
[----:B------:R1:W-:Y:S01]  /*4330*/  STL [R1+0x4], R17 ;  /* 0x0000041101007387 */ /* 0x0003e20000100800 */
[----:B0-----:R-:W-:Y:S02]  /*4340*/  LEA.HI.X.SX32 R16, R18, UR7, 0x1, P2 ;  /* 0x0000000712107c11 */ /* 0x001fe400090f0eff */
[----:B------:R-:W-:-:S03]  /*4350*/  LEA R18, P2, R25, UR6, 0x1 ;  /* 0x0000000619127c11 */ /* 0x000fc6000f8408ff */
[----:B------:R0:W-:Y:S01]  /*4360*/  STL [R1+0x3c], R16 ;  /* 0x00003c1001007387 */ /* 0x0001e20000100800 */
[----:B-1----:R-:W-:-:S03]  /*4370*/  LEA.HI.X.SX32 R17, R19, UR7, 0x1, P1 ;  /* 0x0000000713117c11 */ /* 0x002fc600088f0eff */
[----:B------:R1:W-:Y:S04]  /*4380*/  STL [R1+0x118], R18 ;  /* 0x0001181201007387 */ /* 0x0003e80000100800 */
[----:B------:R2:W-:Y:S01]  /*4390*/  STL [R1+0x40], R17 ;  /* 0x0000401101007387 */ /* 0x0005e20000100800 */
[----:B0-----:R-:W-:Y:S02]  /*43a0*/  LEA R16, P1, R26, UR6, 0x1 ;  /* 0x000000061a107c11 */ /* 0x001fe4000f8208ff */
[----:B-1----:R-:W-:-:S03]  /*43b0*/  LEA.HI.X.SX32 R18, R20, UR7, 0x1, P0 ;  /* 0x0000000714127c11 */ /* 0x002fc600080f0eff */
[----:B------:R0:W-:Y:S01]  /*43c0*/  STL [R1+0x11c], R16 ;  /* 0x00011c1001007387 */ /* 0x0001e20000100800 */
[----:B--2---:R-:W-:-:S03]  /*43d0*/  LEA R17, P0, R27, UR6, 0x1 ;  /* 0x000000061b117c11 */ /* 0x004fc6000f8008ff */
[----:B------:R1:W-:Y:S04]  /*43e0*/  STL [R1+0x44], R18 ;  /* 0x0000441201007387 */ /* 0x0003e80000100800 */
[----:B------:R2:W-:Y:S01]  /*43f0*/  STL [R1+0x120], R17 ;  /* 0x0001201101007387 */ /* 0x0005e20000100800 */
[----:B0-----:R-:W-:Y:S02]  /*4400*/  LEA.HI.X.SX32 R16, R21, UR7, 0x1, P4 ;  /* 0x0000000715107c11 */ /* 0x001fe4000a0f0eff */
[----:B-1----:R-:W-:-:S03]  /*4410*/  LEA R18, P4, R28, UR6, 0x1 ;  /* 0x000000061c127c11 */ /* 0x002fc6000f8808ff */
[----:B------:R0:W-:Y:S01]  /*4420*/  STL [R1+0x48], R16 ;  /* 0x0000481001007387 */ /* 0x0001e20000100800 */
[----:B--2---:R-:W-:-:S03]  /*4430*/  LEA.HI.X.SX32 R17, R22, UR7, 0x1, P6 ;  /* 0x0000000716117c11 */ /* 0x004fc6000b0f0eff */
        /* <DEDUP_REMOVED lines=12> */
[----:B------:R1:W-:Y:S01]  /*4500*/  STL [R1+0x130], R18 ;  /* 0x0001301201007387 */ /* 0x0003e20000100800 */
[----:B------:R-:W-:-:S03]  /*4510*/  CS2R R24, SRZ ;  /* 0x0000000000187805 */ /* 0x000fc6000001ff00 */
        /* <DEDUP_REMOVED lines=8> */
[----:B------:R-:W-:Y:S02]  /*45a0*/  CS2R R26, SRZ ;  /* 0x00000000001a7805 */ /* 0x000fe4000001ff00 */
[----:B-1----:R-:W-:Y:S01]  /*45b0*/  LEA R18, P0, R34, UR6, 0x1 ;  /* 0x0000000622127c11 */ /* 0x002fe2000f8008ff */
[----:B------:R0:W-:Y:S01]  /*45c0*/  STL [R1+0x60], R16 ;  /* 0x0000601001007387 */ /* 0x0001e20000100800 */
[----:B--2---:R-:W-:-:S03]  /*45d0*/  LEA.HI.X.SX32 R17, R28, UR7, 0x1, P4 ;  /* 0x000000071c117c11 */ /* 0x004fc6000a0f0eff */
[----:B------:R1:W-:Y:S04]  /*45e0*/  STL [R1+0x13c], R18 ;  /* 0x00013c1201007387 */ /* 0x0003e80000100800 */
[----:B------:R2:W-:Y:S01]  /*45f0*/  STL [R1+0x64], R17 ;  /* 0x0000641101007387 */ /* 0x0005e20000100800 */
[----:B0-----:R-:W-:Y:S02]  /*4600*/  LEA R16, P4, R36, UR6, 0x1 ;  /* 0x0000000624107c11 */ /* 0x001fe4000f8808ff */
[----:B-1----:R-:W-:-:S03]  /*4610*/  LEA.HI.X.SX32 R18, R29, UR7, 0x1, P6 ;  /* 0x000000071d127c11 */ /* 0x002fc6000b0f0eff */
[----:B------:R0:W-:Y:S01]  /*4620*/  STL [R1+0x140], R16 ;  /* 0x0001401001007387 */ /* 0x0001e20000100800 */
[----:B------:R-:W-:Y:S02]  /*4630*/  CS2R R28, SRZ ;  /* 0x00000000001c7805 */ /* 0x000fe4000001ff00 */
[----:B--2---:R-:W-:Y:S01]  /*4640*/  LEA R17, P6, R35, UR6, 0x1 ;  /* 0x0000000623117c11 */ /* 0x004fe2000f8c08ff */
        /* <DEDUP_REMOVED lines=57> */
[----:B------:R-:W-:-:S02]  /*49e0*/  CS2R R42, SRZ ;  /* 0x00000000002a7805 */ /* 0x000fc4000001ff00 */
        /* <DEDUP_REMOVED lines=111> */
[----:B0-----:R-:W-:Y:S01]  /*50e0*/  LEA R16, P6, R248, UR6, 0x1 ;  /* 0x00000006f8107c11 */ /* 0x001fe2000f8c08ff */
[----:B------:R-:W-:Y:S01]  /*50f0*/  UIADD3 UR6, UR8, 0x4000, URZ ;  /* 0x0000400008067890 */ /* 0x000fe2000fffe03f */
[----:B-1----:R-:W-:-:S03]  /*5100*/  LEA.HI.X.SX32 R18, R88, UR7, 0x1, P5 ;  /* 0x0000000758127c11 */ /* 0x002fc6000a8f0eff */
[----:B------:R0:W-:Y:S01]  /*5110*/  STL [R1+0x1d0], R16 ;  /* 0x0001d01001007387 */ /* 0x0001e20000100800 */
[----:B------:R-:W-:Y:S01]  /*5120*/  USHF.R.U32.HI UR14, URZ, 0x4, UR6 ;  /* 0x000000043f0e7899 */ /* 0x000fe20008011606 */
[----:B------:R-:W-:Y:S01]  /*5130*/  LEA.HI.X.SX32 R248, R248, UR7, 0x1, P6 ;  /* 0x00000007f8f87c11 */ /* 0x000fe2000b0f0eff */
[----:B------:R-:W-:Y:S01]  /*5140*/  UIADD3 UR6, UP0, UR12, 0x80, URZ ;  /* 0x000000800c067890 */ /* 0x000fe2000ff1e03f */
[----:B--2---:R-:W-:Y:S01]  /*5150*/  LEA.HI.X.SX32 R17, R90, UR7, 0x1, P3 ;  /* 0x000000075a117c11 */ /* 0x004fe200098f0eff */
[----:B------:R1:W-:Y:S01]  /*5160*/  STL [R1+0x100], R18 ;  /* 0x0001001201007387 */ /* 0x0003e20000100800 */
[----:B------:R-:W-:Y:S01]  /*5170*/  USGXT.U32 UR14, UR14, 0xe ;  /* 0x0000000e0e0e789a */ /* 0x000fe20008000000 */
[----:B------:R-:W-:Y:S02]  /*5180*/  CS2R R88, SRZ ;  /* 0x0000000000587805 */ /* 0x000fe4000001ff00 */
[----:B------:R-:W-:Y:S01]  /*5190*/  CS2R R90, SRZ ;  /* 0x00000000005a7805 */ /* 0x000fe2000001ff00 */
[----:B------:R2:W-:Y:S01]  /*51a0*/  STL [R1+0x104], R17 ;  /* 0x0001041101007387 */ /* 0x0005e20000100800 */
[----:B0-----:R-:W-:-:S02]  /*51b0*/  LEA.HI.X.SX32 R16, R92, UR7, 0x1, P2 ;  /* 0x000000075c107c11 */ /* 0x001fc400090f0eff */
[----:B------:R-:W-:Y:S02]  /*51c0*/  CS2R R92, SRZ ;  /* 0x00000000005c7805 */ /* 0x000fe4000001ff00 */
[----:B-1----:R-:W-:Y:S01]  /*51d0*/  LEA.HI.X.SX32 R18, R94, UR7, 0x1, P1 ;  /* 0x000000075e127c11 */ /* 0x002fe200088f0eff */
[----:B------:R0:W-:Y:S01]  /*51e0*/  STL [R1+0x108], R16 ;  /* 0x0001081001007387 */ /* 0x0001e20000100800 */
[----:B------:R-:W-:Y:S02]  /*51f0*/  CS2R R94, SRZ ;  /* 0x00000000005e7805 */ /* 0x000fe4000001ff00 */
[----:B--2---:R-:W-:Y:S01]  /*5200*/  LEA.HI.X.SX32 R17, R96, UR7, 0x1, P0 ;  /* 0x0000000760117c11 */ /* 0x004fe200080f0eff */
[----:B------:R1:W-:Y:S01]  /*5210*/  STL [R1+0x10c], R18 ;  /* 0x00010c1201007387 */ /* 0x0003e20000100800 */
[----:B------:R-:W-:-:S03]  /*5220*/  CS2R R96, SRZ ;  /* 0x0000000000607805 */ /* 0x000fc6000001ff00 */
[----:B------:R1:W-:Y:S01]  /*5230*/  STL [R1+0x110], R17 ;  /* 0x0001101101007387 */ /* 0x0003e20000100800 */
[----:B0-----:R-:W-:Y:S01]  /*5240*/  LEA.HI.X.SX32 R16, R98, UR7, 0x1, P4 ;  /* 0x0000000762107c11 */ /* 0x001fe2000a0f0eff */
[----:B------:R-:W-:Y:S01]  /*5250*/  UIADD3.X UR7, UR4, 0x40000040, URZ, UP0, !UPT ;  /* 0x4000004004077890 */ /* 0x000fe200087fe43f */
[----:B------:R-:W-:Y:S01]  /*5260*/  CS2R R98, SRZ ;  /* 0x0000000000627805 */ /* 0x000fe2000001ff00 */
[----:B------:R-:W-:Y:S02]  /*5270*/  UIADD3 UR9, UP0, UR14, 0x2, URZ ;  /* 0x000000020e097890 */ /* 0x000fe4000ff1e03f */
[----:B------:R1:W-:Y:S01]  /*5280*/  STL [R1+0x114], R16 ;  /* 0x0001141001007387 */ /* 0x0003e20000100800 */
[----:B------:R-:W-:Y:S01]  /*5290*/  UMOV UR4, UR6 ;  /* 0x0000000600047c82 */ /* 0x000fe20008000000 */
[----:B------:R-:W-:Y:S02]  /*52a0*/  UIADD3.X UR10, UR5, 0x40000040, URZ, UP0, !UPT ;  /* 0x40000040050a7890 */ /* 0x000fe400087fe43f */
[----:B------:R1:W-:Y:S01]  /*52b0*/  STL [R1+0x1d4], R14 ;  /* 0x0001d40e01007387 */ /* 0x0003e20000100800 */
[----:B------:R-:W-:Y:S01]  /*52c0*/  UMOV UR5, UR7 ;  /* 0x0000000700057c82 */ /* 0x000fe20008000000 */
[----:B------:R-:W-:Y:S01]  /*52d0*/  UMOV UR6, UR9 ;  /* 0x0000000900067c82 */ /* 0x000fe20008000000 */
[----:B------:R-:W-:-:S02]  /*52e0*/  UIADD3.64 UR40, UR4, 0x80, URZ ;  /* 0x0000008004287897 */ /* 0x000fc4000fffe03f */
[----:B------:R-:W-:Y:S01]  /*52f0*/  UMOV UR7, UR10 ;  /* 0x0000000a00077c82 */ /* 0x000fe20008000000 */
[----:B------:R-:W-:Y:S02]  /*5300*/  UIADD3.64 UR36, UR4, 0x100, URZ ;  /* 0x0000010004247897 */ /* 0x000fe4000fffe03f */
[----:B------:R-:W-:Y:S02]  /*5310*/  UIADD3.64 UR32, UR4, 0x180, URZ ;  /* 0x0000018004207897 */ /* 0x000fe4000fffe03f */
[----:B------:R-:W-:Y:S02]  /*5320*/  UIADD3.64 UR28, UR4, 0x200, URZ ;  /* 0x00000200041c7897 */ /* 0x000fe4000fffe03f */
[----:B------:R-:W-:Y:S02]  /*5330*/  UIADD3.64 UR24, UR4, 0x280, URZ ;  /* 0x0000028004187897 */ /* 0x000fe4000fffe03f */
[----:B------:R-:W-:Y:S02]  /*5340*/  UIADD3.64 UR20, UR4, 0x300, URZ ;  /* 0x0000030004147897 */ /* 0x000fe4000fffe03f */
[----:B------:R-:W-:-:S02]  /*5350*/  UIADD3.64 UR42, UR6, 0x2, URZ ;  /* 0x00000002062a7897 */ /* 0x000fc4000fffe03f */
[----:B-1----:R-:W-:-:S12]  /*5360*/  UIADD3.64 UR38, UR6, 0x4, URZ ;  /* 0x0000000406267897 */ /* 0x002fd8000fffe03f */
.L_x_1:
[----:B------:R-:W2:Y:S01]  /*5370*/  LDL.LU R16, [R1+0x78] ;  /* 0x0000780001107983 */ /* 0x000ea20000300800 */
[----:B------:R-:W0:Y:S03]  /*5380*/  LDC R14, c[0x0][0x238] ;  /* 0x00008e00ff0e7b82 */ /* 0x000e260000000800 */
[----:B------:R-:W3:Y:S01]  /*5390*/  LDL.LU R15, [R1+0x7c] ;  /* 0x00007c00010f7983 */ /* 0x000ee20000300800 */
[C---:B------:R-:W-:Y:S02]  /*53a0*/  ISETP.GT.AND P0, PT, R250.reuse, 0x2, PT ;  /* 0x00000002fa00780c */ /* 0x040fe40003f04270 */
[----:B------:R-:W-:Y:S01]  /*53b0*/  PRMT R167, RZ, 0x7610, R167 ;  /* 0x00007610ffa77816 */ /* 0x000fe200000000a7 */
[----:B-----5:R1:W-:Y:S01]  /*53c0*/  STL [R1+0x1dc], R0 ;  /* 0x0001dc0001007387 */ /* 0x0203e20000100800 */
[----:B------:R-:W4:Y:S01]  /*53d0*/  LDC R17, c[0x0][0x238] ;  /* 0x00008e00ff117b82 */ /* 0x000f220000000800 */
[----:B------:R-:W-:-:S02]  /*53e0*/  ISETP.GT.AND P1, PT, R250, 0x3, PT ;  /* 0x00000003fa00780c */ /* 0x000fc40003f24270 */
[----:B------:R-:W-:Y:S01]  /*53f0*/  ISETP.GT.AND P2, PT, R250, 0x4, PT ;  /* 0x00000004fa00780c */ /* 0x000fe20003f44270 */
[----:B------:R-:W3:Y:S04]  /*5400*/  LDL R222, [R1+0x4] ;  /* 0x0000040001de7983 */ /* 0x000ee80000100800 */
[----:B------:R-:W4:Y:S01]  /*5410*/  LDC R21, c[0x0][0x238] ;  /* 0x00008e00ff157b82 */ /* 0x000f220000000800 */
[----:B------:R-:W-:Y:S01]  /*5420*/  PRMT R157, RZ, 0x7610, R157 ;  /* 0x00007610ff9d7816 */ /* 0x000fe2000000009d */
[----:B------:R-:W3:Y:S01]  /*5430*/  LDL R186, [R1+0x54] ;  /* 0x0000540001ba7983 */ /* 0x000ee20000100800 */
[----:B------:R-:W-:-:S05]  /*5440*/  PRMT R202, RZ, 0x7610, R202 ;  /* 0x00007610ffca7816 */ /* 0x000fca00000000ca */
[----:B------:R-:W4:Y:S01]  /*5450*/  LDC R19, c[0x0][0x238] ;  /* 0x00008e00ff137b82 */ /* 0x000f220000000800 */
[----:B0-----:R-:W-:-:S07]  /*5460*/  IMAD.SHL.U32 R14, R14, 0x2, RZ ;  /* 0x000000020e0e7824 */ /* 0x001fce00078e00ff */
[----:B------:R-:W0:Y:S08]  /*5470*/  LDC R18, c[0x0][0x238] ;  /* 0x00008e00ff127b82 */ /* 0x000e300000000800 */
[----:B-1----:R-:W1:Y:S01]  /*5480*/  LDC R0, c[0x0][0x238] ;  /* 0x00008e00ff007b82 */ /* 0x002e620000000800 */
[----:B----4-:R-:W-:Y:S01]  /*5490*/  IMAD R17, R17, 0x3, RZ ;  /* 0x0000000311117824 */ /* 0x010fe200078e02ff */
[----:B------:R-:W-:Y:S01]  /*54a0*/  PRMT R205, RZ, 0x7610, R205 ;  /* 0x00007610ffcd7816 */ /* 0x000fe200000000cd */
[----:B------:R-:W-:Y:S01]  /*54b0*/  IMAD R21, R21, 0x5, RZ ;  /* 0x0000000515157824 */ /* 0x000fe200078e02ff */
[----:B------:R-:W-:Y:S01]  /*54c0*/  PRMT R214, RZ, 0x7610, R214 ;  /* 0x00007610ffd67816 */ /* 0x000fe200000000d6 */
[----:B------:R-:W4:Y:S01]  /*54d0*/  LDL R219, [R1+0x4c] ;  /* 0x00004c0001db7983 */ /* 0x000f220000100800 */
[----:B------:R-:W-:Y:S01]  /*54e0*/  IMAD R19, R19, 0x6, RZ ;  /* 0x0000000613137824 */ /* 0x000fe200078e02ff */
[----:B------:R-:W-:Y:S01]  /*54f0*/  PRMT R166, RZ, 0x7610, R166 ;  /* 0x00007610ffa67816 */ /* 0x000fe200000000a6 */
[----:B------:R-:W4:Y:S01]  /*5500*/  LDC R152, c[0x0][0x238] ;  /* 0x00008e00ff987b82 */ /* 0x000f220000000800 */
[----:B------:R-:W-:Y:S01]  /*5510*/  PRMT R22, RZ, 0x7610, R22 ;  /* 0x00007610ff167816 */ /* 0x000fe20000000016 */
[----:B------:R-:W4:Y:S01]  /*5520*/  LDL.LU R221, [R1+0x50] ;  /* 0x0000500001dd7983 */ /* 0x000f220000300800 */
[----:B0-----:R-:W-:Y:S01]  /*5530*/  IMAD R18, R18, 0x7, RZ ;  /* 0x0000000712127824 */ /* 0x001fe200078e02ff */
[----:B------:R-:W-:-:S04]  /*5540*/  PRMT R156, RZ, 0x7610, R156 ;  /* 0x00007610ff9c7816 */ /* 0x000fc8000000009c */
[----:B------:R-:W0:Y:S01]  /*5550*/  LDC R174, c[0x0][0x238] ;  /* 0x00008e00ffae7b82 */ /* 0x000e220000000800 */
[----:B------:R-:W-:Y:S01]  /*5560*/  PRMT R187, RZ, 0x7610, R187 ;  /* 0x00007610ffbb7816 */ /* 0x000fe200000000bb */
[----:B------:R-:W4:Y:S01]  /*5570*/  LDL.LU R245, [R1+0xe8] ;  /* 0x0000e80001f57983 */ /* 0x000f220000300800 */
[----:B-1----:R-:W-:Y:S01]  /*5580*/  IMAD.SHL.U32 R0, R0, 0x8, RZ ;  /* 0x0000000800007824 */ /* 0x002fe200078e00ff */
[----:B------:R-:W-:-:S04]  /*5590*/  ISETP.GT.AND P3, PT, R250, 0x6, PT ;  /* 0x00000006fa00780c */ /* 0x000fc80003f64270 */
[----:B------:R-:W1:Y:S01]  /*55a0*/  LDC R175, c[0x0][0x238] ;  /* 0x00008e00ffaf7b82 */ /* 0x000e620000000800 */
[----:B------:R-:W-:Y:S01]  /*55b0*/  PRMT R194, RZ, 0x7610, R194 ;  /* 0x00007610ffc27816 */ /* 0x000fe200000000c2 */
[----:B------:R-:W4:Y:S01]  /*55c0*/  LDL.LU R244, [R1+0x1a0] ;  /* 0x0001a00001f47983 */ /* 0x000f220000300800 */
[----:B------:R-:W-:Y:S02]  /*55d0*/  PRMT R216, RZ, 0x7610, R216 ;  /* 0x00007610ffd87816 */ /* 0x000fe400000000d8 */
[----:B------:R-:W-:Y:S02]  /*55e0*/  ISETP.GT.AND P4, PT, R250, 0x9, PT ;  /* 0x00000009fa00780c */ /* 0x000fe40003f84270 */
[----:B------:R-:W-:Y:S01]  /*55f0*/  PRMT R158, RZ, 0x7610, R158 ;  /* 0x00007610ff9e7816 */ /* 0x000fe2000000009e */
[----:B------:R-:W0:Y:S01]  /*5600*/  LDC R162, c[0x0][0x238] ;  /* 0x00008e00ffa27b82 */ /* 0x000e220000000800 */
[----:B------:R-:W-:Y:S02]  /*5610*/  PRMT R201, RZ, 0x7610, R201 ;  /* 0x00007610ffc97816 */ /* 0x000fe400000000c9 */
[----:B------:R-:W-:-:S02]  /*5620*/  PRMT R207, RZ, 0x7610, R207 ;  /* 0x00007610ffcf7816 */ /* 0x000fc400000000cf */
[----:B------:R-:W-:Y:S02]  /*5630*/  PRMT R178, RZ, 0x7610, R178 ;  /* 0x00007610ffb27816 */ /* 0x000fe400000000b2 */
[----:B------:R-:W-:Y:S01]  /*5640*/  PRMT R188, RZ, 0x7610, R188 ;  /* 0x00007610ffbc7816 */ /* 0x000fe200000000bc */
[----:B------:R-:W0:Y:S01]  /*5650*/  LDC R176, c[0x0][0x238] ;  /* 0x00008e00ffb07b82 */ /* 0x000e220000000800 */
[----:B--2---:R-:W-:-:S07]  /*5660*/  IMAD.MOV.U32 R183, RZ, RZ, R16 ;  /* 0x000000ffffb77224 */ /* 0x004fce00078e0010 */
[----:B------:R-:W2:Y:S01]  /*5670*/  LDC R16, c[0x0][0x238] ;  /* 0x00008e00ff107b82 */ /* 0x000ea20000000800 */
[----:B---3--:R-:W-:-:S04]  /*5680*/  IMAD.MOV.U32 R182, RZ, RZ, R15 ;  /* 0x000000ffffb67224 */ /* 0x008fc800078e000f */
[----:B------:R-:W-:-:S05]  /*5690*/  IMAD.WIDE R14, R14, 0x2, R182 ;  /* 0x000000020e0e7825 */ /* 0x000fca00078e02b6 */
[----:B------:R3:W4:Y:S01]  /*56a0*/  @P0 LDG.E.U16 R167, desc[UR16][R14.64] ;  /* 0x000000100ea70981 */ /* 0x000722000c1e1500 */
[----:B------:R-:W-:Y:S01]  /*56b0*/  ISETP.GT.AND P0, PT, R250, 0x5, PT ;  /* 0x00000005fa00780c */ /* 0x000fe20003f04270 */
[----:B---3--:R-:W-:-:S04]  /*56c0*/  IMAD.WIDE R14, R17, 0x2, R182 ;  /* 0x00000002110e7825 */ /* 0x008fc800078e02b6 */
[----:B--2---:R-:W-:Y:S01]  /*56d0*/  IMAD.SHL.U32 R16, R16, 0x4, RZ ;  /* 0x0000000410107824 */ /* 0x004fe200078e00ff */
[----:B------:R2:W3:Y:S03]  /*56e0*/  @P1 LDG.E.U16 R157, desc[UR16][R14.64] ;  /* 0x000000100e9d1981 */ /* 0x0004e6000c1e1500 */
[----:B------:R-:W-:-:S04]  /*56f0*/  IMAD.WIDE R16, R16, 0x2, R182 ;  /* 0x0000000210107825 */ /* 0x000fc800078e02b6 */
[--C-:B--2---:R-:W-:Y:S01]  /*5700*/  IMAD.WIDE R14, R21, 0x2, R182.reuse ;  /* 0x00000002150e7825 */ /* 0x104fe200078e02b6 */
[----:B------:R-:W-:Y:S01]  /*5710*/  ISETP.GT.AND P1, PT, R250, 0x7, PT ;  /* 0x00000007fa00780c */ /* 0x000fe20003f24270 */
[----:B------:R-:W2:Y:S01]  /*5720*/  @P2 LDG.E.U16 R205, desc[UR16][R16.64] ;  /* 0x0000001010cd2981 */ /* 0x000ea2000c1e1500 */
[----:B------:R-:W1:Y:S03]  /*5730*/  LDC R21, c[0x0][0x238] ;  /* 0x00008e00ff157b82 */ /* 0x000e660000000800 */
[----:B------:R0:W2:Y:S02]  /*5740*/  @P0 LDG.E.U16 R202, desc[UR16][R14.64] ;  /* 0x000000100eca0981 */ /* 0x0000a4000c1e1500 */
[----:B0-----:R-:W-:-:S03]  /*5750*/  IMAD.WIDE R14, R0, 0x2, R182 ;  /* 0x00000002000e7825 */ /* 0x001fc600078e02b6 */
[----:B------:R-:W0:Y:S01]  /*5760*/  LDC R0, c[0x0][0x238] ;  /* 0x00008e00ff007b82 */ /* 0x000e220000000800 */
[----:B------:R-:W-:-:S04]  /*5770*/  IMAD.WIDE R16, R19, 0x2, R182 ;  /* 0x0000000213107825 */ /* 0x000fc800078e02b6 */
[----:B------:R-:W-:Y:S01]  /*5780*/  IMAD.WIDE R18, R18, 0x2, R182 ;  /* 0x0000000212127825 */ /* 0x000fe200078e02b6 */
[----:B------:R-:W-:Y:S01]  /*5790*/  ISETP.GT.AND P0, PT, R250, 0xa, PT ;  /* 0x0000000afa00780c */ /* 0x000fe20003f04270 */
[----:B------:R-:W2:Y:S04]  /*57a0*/  @P3 LDG.E.U16 R194, desc[UR16][R16.64] ;  /* 0x0000001010c23981 */ /* 0x000ea8000c1e1500 */
[----:B------:R0:W2:Y:S02]  /*57b0*/  @P1 LDG.E.U16 R214, desc[UR16][R18.64] ;  /* 0x0000001012d61981 */ /* 0x0000a4000c1e1500 */
[----:B0-----:R-:W-:-:S04]  /*57c0*/  IMAD R0, R0, 0xa, RZ ;  /* 0x0000000a00007824 */ /* 0x001fc800078e02ff */
[----:B------:R-:W-:Y:S02]  /*57d0*/  IMAD.WIDE R18, R0, 0x2, R182 ;  /* 0x0000000200127825 */ /* 0x000fe400078e02b6 */
[----:B------:R-:W0:Y:S03]  /*57e0*/  LDC R0, c[0x0][0x238] ;  /* 0x00008e00ff007b82 */ /* 0x000e260000000800 */
[----:B------:R1:W3:Y:S01]  /*57f0*/  @P0 LDG.E.U16 R166, desc[UR16][R18.64] ;  /* 0x0000001012a60981 */ /* 0x0002e2000c1e1500 */
[----:B0-----:R-:W-:-:S04]  /*5800*/  IMAD R0, R0, 0xb, RZ ;  /* 0x0000000b00007824 */ /* 0x001fc800078e02ff */
[----:B-1----:R-:W-:Y:S02]  /*5810*/  IMAD.WIDE R18, R0, 0x2, R182 ;  /* 0x0000000200127825 */ /* 0x002fe400078e02b6 */
[----:B------:R-:W0:Y:S01]  /*5820*/  LDC R0, c[0x0][0x238] ;  /* 0x00008e00ff007b82 */ /* 0x000e220000000800 */
[----:B------:R-:W-:-:S13]  /*5830*/  ISETP.GT.AND P2, PT, R250, 0x8, PT ;  /* 0x00000008fa00780c */ /* 0x000fda0003f44270 */
[----:B------:R1:W2:Y:S01]  /*5840*/  @P2 LDG.E.U16 R22, desc[UR16][R14.64] ;  /* 0x000000100e162981 */ /* 0x0002a2000c1e1500 */
[----:B0-----:R-:W-:-:S04]  /*5850*/  IMAD R0, R0, 0xc, RZ ;  /* 0x0000000c00007824 */ /* 0x001fc800078e02ff */
[----:B-1----:R-:W-:Y:S02]  /*5860*/  IMAD.WIDE R14, R0, 0x2, R182 ;  /* 0x00000002000e7825 */ /* 0x002fe400078e02b6 */
[----:B------:R-:W0:Y:S01]  /*5870*/  LDC R0, c[0x0][0x238] ;  /* 0x00008e00ff007b82 */ /* 0x000e220000000800 */
[----:B------:R-:W-:-:S13]  /*5880*/  ISETP.GT.AND P1, PT, R250, 0xb, PT ;  /* 0x0000000bfa00780c */ /* 0x000fda0003f24270 */
[----:B------:R1:W3:Y:S01]  /*5890*/  @P1 LDG.E.U16 R156, desc[UR16][R18.64] ;  /* 0x00000010129c1981 */ /* 0x0002e2000c1e1500 */
[----:B0-----:R-:W-:-:S04]  /*58a0*/  IMAD R0, R0, 0xe, RZ ;  /* 0x0000000e00007824 */ /* 0x001fc800078e02ff */
[----:B-1----:R-:W-:Y:S02]  /*58b0*/  IMAD.WIDE R18, R0, 0x2, R182 ;  /* 0x0000000200127825 */ /* 0x002fe400078e02b6 */
[----:B------:R-:W0:Y:S01]  /*58c0*/  LDC R0, c[0x0][0x238] ;  /* 0x00008e00ff007b82 */ /* 0x000e220000000800 */
[----:B------:R-:W-:-:S13]  /*58d0*/  ISETP.GT.AND P2, PT, R250, 0xc, PT ;  /* 0x0000000cfa00780c */ /* 0x000fda0003f44270 */
[----:B------:R1:W3:Y:S01]  /*58e0*/  @P2 LDG.E.U16 R187, desc[UR16][R14.64] ;  /* 0x000000100ebb2981 */ /* 0x0002e2000c1e1500 */
[----:B0-----:R-:W-:-:S04]  /*58f0*/  IMAD R0, R0, 0xf, RZ ;  /* 0x0000000f00007824 */ /* 0x001fc800078e02ff */
[----:B-1----:R-:W-:Y:S02]  /*5900*/  IMAD.WIDE R14, R0, 0x2, R182 ;  /* 0x00000002000e7825 */ /* 0x002fe400078e02b6 */
[----:B------:R-:W0:Y:S02]  /*5910*/  LDC R0, c[0x0][0x238] ;  /* 0x00008e00ff007b82 */ /* 0x000e240000000800 */
[----:B------:R-:W-:Y:S01]  /*5920*/  IMAD R21, R21, 0x9, RZ ;  /* 0x0000000915157824 */ /* 0x000fe200078e02ff */
[----:B------:R-:W-:Y:S01]  /*5930*/  ISETP.GT.AND P1, PT, R250, 0xf, PT ;  /* 0x0000000ffa00780c */ /* 0x000fe20003f24270 */
[----:B0-----:R-:W-:-:S12]  /*5940*/  IMAD R0, R0, 0x12, RZ ;  /* 0x0000001200007824 */ /* 0x001fd800078e02ff */
[----:B------:R0:W3:Y:S01]  /*5950*/  @P1 LDG.E.U16 R216, desc[UR16][R14.64] ;  /* 0x000000100ed81981 */ /* 0x0000e2000c1e1500 */
[--C-:B------:R-:W-:Y:S02]  /*5960*/  IMAD.WIDE R154, R0, 0x2, R182.reuse ;  /* 0x00000002009a7825 */ /* 0x100fe400078e02b6 */
[----:B------:R-:W1:Y:S02]  /*5970*/  LDC R0, c[0x0][0x238] ;  /* 0x00008e00ff007b82 */ /* 0x000e640000000800 */
[----:B------:R-:W-:Y:S01]  /*5980*/  IMAD.WIDE R16, R21, 0x2, R182 ;  /* 0x0000000215107825 */ /* 0x000fe200078e02b6 */
[C---:B------:R-:W-:Y:S02]  /*5990*/  ISETP.GT.AND P3, PT, R250.reuse, 0xd, PT ;  /* 0x0000000dfa00780c */ /* 0x040fe40003f64270 */
[C---:B------:R-:W-:Y:S02]  /*59a0*/  ISETP.GT.AND P0, PT, R250.reuse, 0xe, PT ;  /* 0x0000000efa00780c */ /* 0x040fe40003f04270 */
[----:B------:R0:W3:Y:S01]  /*59b0*/  @P4 LDG.E.U16 R158, desc[UR16][R16.64] ;  /* 0x00000010109e4981 */ /* 0x0000e2000c1e1500 */
[----:B------:R-:W0:Y:S01]  /*59c0*/  LDC R21, c[0x0][0x238] ;  /* 0x00008e00ff157b82 */ /* 0x000e220000000800 */
[----:B------:R-:W-:Y:S01]  /*59d0*/  ISETP.GT.AND P2, PT, R250, 0x10, PT ;  /* 0x00000010fa00780c */ /* 0x000fe20003f44270 */
[----:B----4-:R-:W-:-:S08]  /*59e0*/  IMAD.SHL.U32 R152, R152, 0x10, RZ ;  /* 0x0000001098987824 */ /* 0x010fd000078e00ff */
[----:B------:R4:W3:Y:S01]  /*59f0*/  @P0 LDG.E.U16 R207, desc[UR16][R18.64] ;  /* 0x0000001012cf0981 */ /* 0x0008e2000c1e1500 */
[----:B-1----:R-:W-:-:S04]  /*5a00*/  IMAD R0, R0, 0x13, RZ ;  /* 0x0000001300007824 */ /* 0x002fc800078e02ff */
[----:B0-----:R-:W-:Y:S02]  /*5a10*/  IMAD.WIDE R14, R0, 0x2, R182 ;  /* 0x00000002000e7825 */ /* 0x001fe400078e02b6 */
[----:B------:R-:W0:Y:S02]  /*5a20*/  LDC R0, c[0x0][0x238] ;  /* 0x00008e00ff007b82 */ /* 0x000e240000000800 */
[----:B------:R-:W-:-:S04]  /*5a30*/  IMAD R21, R21, 0xd, RZ ;  /* 0x0000000d15157824 */ /* 0x000fc800078e02ff */
[--C-:B------:R-:W-:Y:S01]  /*5a40*/  IMAD.WIDE R16, R21, 0x2, R182.reuse ;  /* 0x0000000215107825 */ /* 0x100fe200078e02b6 */
[----:B------:R-:W-:Y:S01]  /*5a50*/  ISETP.GT.AND P1, PT, R250, 0x13, PT ;  /* 0x00000013fa00780c */ /* 0x000fe20003f24270 */
[----:B------:R-:W1:Y:S03]  /*5a60*/  LDC R21, c[0x0][0x238] ;  /* 0x00008e00ff157b82 */ /* 0x000e660000000800 */
[----:B------:R4:W3:Y:S02]  /*5a70*/  @P3 LDG.E.U16 R201, desc[UR16][R16.64] ;  /* 0x0000001010c93981 */ /* 0x0008e4000c1e1500 */
[----:B----4-:R-:W-:-:S07]  /*5a80*/  IMAD.WIDE R18, R152, 0x2, R182 ;  /* 0x0000000298127825 */ /* 0x010fce00078e02b6 */
[----:B------:R-:W4:Y:S01]  /*5a90*/  @P1 LDG.E.U16 R178, desc[UR16][R14.64] ;  /* 0x000000100eb21981 */ /* 0x000f22000c1e1500 */
[----:B------:R-:W-:Y:S01]  /*5aa0*/  PRMT R16, RZ, 0x7610, R16 ;  /* 0x00007610ff107816 */ /* 0x000fe20000000010 */
[----:B------:R-:W2:Y:S01]  /*5ab0*/  LDC R17, c[0x0][0x238] ;  /* 0x00008e00ff117b82 */ /* 0x000ea20000000800 */
[----:B0-----:R-:W-:-:S04]  /*5ac0*/  IMAD R0, R0, 0x14, RZ ;  /* 0x0000001400007824 */ /* 0x001fc800078e02ff */
[----:B------:R0:W3:Y:S02]  /*5ad0*/  @P2 LDG.E.U16 R16, desc[UR16][R18.64] ;  /* 0x0000001012102981 */ /* 0x0000e4000c1e1500 */
[----:B0-----:R-:W-:Y:S02]  /*5ae0*/  IMAD.WIDE R18, R0, 0x2, R182 ;  /* 0x0000000200127825 */ /* 0x001fe400078e02b6 */
[----:B------:R-:W0:Y:S01]  /*5af0*/  LDC R0, c[0x0][0x238] ;  /* 0x00008e00ff007b82 */ /* 0x000e220000000800 */
[----:B------:R-:W-:-:S13]  /*5b00*/  ISETP.GT.AND P2, PT, R250, 0x14, PT ;  /* 0x00000014fa00780c */ /* 0x000fda0003f44270 */
[----:B------:R1:W4:Y:S01]  /*5b10*/  @P2 LDG.E.U16 R188, desc[UR16][R18.64] ;  /* 0x0000001012bc2981 */ /* 0x000322000c1e1500 */
[----:B0-----:R-:W-:-:S04]  /*5b20*/  IMAD R0, R0, 0x16, RZ ;  /* 0x0000001600007824 */ /* 0x001fc800078e02ff */
[----:B------:R-:W-:Y:S02]  /*5b30*/  IMAD.WIDE R14, R0, 0x2, R182 ;  /* 0x00000002000e7825 */ /* 0x000fe400078e02b6 */
[----:B------:R-:W0:Y:S01]  /*5b40*/  LDC R0, c[0x0][0x238] ;  /* 0x00008e00ff007b82 */ /* 0x000e220000000800 */
[----:B------:R-:W-:Y:S01]  /*5b50*/  ISETP.GT.AND P4, PT, R250, 0x16, PT ;  /* 0x00000016fa00780c */ /* 0x000fe20003f84270 */
[----:B0-----:R-:W-:-:S04]  /*5b60*/  IMAD R0, R0, 0x17, RZ ;  /* 0x0000001700007824 */ /* 0x001fc800078e02ff */
[----:B-1----:R-:W-:Y:S02]  /*5b70*/  IMAD.WIDE R18, R0, 0x2, R182 ;  /* 0x0000000200127825 */ /* 0x002fe400078e02b6 */
[----:B------:R-:W0:Y:S01]  /*5b80*/  LDC R0, c[0x0][0x238] ;  /* 0x00008e00ff007b82 */ /* 0x000e220000000800 */
[----:B------:R-:W-:-:S06]  /*5b90*/  PRMT R208, RZ, 0x7610, R208 ;  /* 0x00007610ffd07816 */ /* 0x000fcc00000000d0 */
[----:B------:R1:W4:Y:S01]  /*5ba0*/  @P4 LDG.E.U16 R208, desc[UR16][R14.64] ;  /* 0x000000100ed04981 */ /* 0x000322000c1e1500 */
[----:B0-----:R-:W-:-:S04]  /*5bb0*/  IMAD R0, R0, 0x18, RZ ;  /* 0x0000001800007824 */ /* 0x001fc800078e02ff */
[----:B-1----:R-:W-:Y:S02]  /*5bc0*/  IMAD.WIDE R14, R0, 0x2, R182 ;  /* 0x00000002000e7825 */ /* 0x002fe400078e02b6 */
[----:B------:R-:W0:Y:S01]  /*5bd0*/  LDC R0, c[0x0][0x238] ;  /* 0x00008e00ff007b82 */ /* 0x000e220000000800 */
[----:B------:R-:W-:Y:S02]  /*5be0*/  ISETP.GT.AND P3, PT, R250, 0x12, PT ;  /* 0x00000012fa00780c */ /* 0x000fe40003f64270 */
[----:B------:R-:W-:-:S11]  /*5bf0*/  PRMT R165, RZ, 0x7610, R165 ;  /* 0x00007610ffa57816 */ /* 0x000fd600000000a5 */
[----:B------:R1:W4:Y:S01]  /*5c00*/  @P3 LDG.E.U16 R165, desc[UR16][R154.64] ;  /* 0x000000109aa53981 */ /* 0x000322000c1e1500 */
[----:B0-----:R-:W-:-:S04]  /*5c10*/  IMAD R0, R0, 0x1b, RZ ;  /* 0x0000001b00007824 */ /* 0x001fc800078e02ff */
[----:B-1----:R-:W-:Y:S02]  /*5c20*/  IMAD.WIDE R154, R0, 0x2, R182 ;  /* 0x00000002009a7825 */ /* 0x002fe400078e02b6 */
[----:B------:R-:W0:Y:S01]  /*5c30*/  LDC R0, c[0x0][0x238] ;  /* 0x00008e00ff007b82 */ /* 0x000e220000000800 */
[----:B------:R-:W-:Y:S01]  /*5c40*/  ISETP.GT.AND P1, PT, R250, 0x18, PT ;  /* 0x00000018fa00780c */ /* 0x000fe20003f24270 */
[----:B------:R-:W-:Y:S01]  /*5c50*/  IMAD R21, R21, 0x11, RZ ;  /* 0x0000001115157824 */ /* 0x000fe200078e02ff */
[----:B------:R-:W-:-:S03]  /*5c60*/  PRMT R159, RZ, 0x7610, R159 ;  /* 0x00007610ff9f7816 */ /* 0x000fc6000000009f */
[----:B------:R-:W-:Y:S02]  /*5c70*/  IMAD.WIDE R152, R21, 0x2, R182 ;  /* 0x0000000215987825 */ /* 0x000fe400078e02b6 */
[----:B------:R-:W1:Y:S06]  /*5c80*/  LDC R21, c[0x0][0x238] ;  /* 0x00008e00ff157b82 */ /* 0x000e6c0000000800 */
[----:B------:R2:W4:Y:S01]  /*5c90*/  @P1 LDG.E.U16 R159, desc[UR16][R14.64] ;  /* 0x000000100e9f1981 */ /* 0x000522000c1e1500 */
[----:B0-----:R-:W-:-:S04]  /*5ca0*/  IMAD R0, R0, 0x1c, RZ ;  /* 0x0000001c00007824 */ /* 0x001fc800078e02ff */
[----:B--2---:R-:W-:Y:S02]  /*5cb0*/  IMAD.WIDE R14, R0, 0x2, R182 ;  /* 0x00000002000e7825 */ /* 0x004fe400078e02b6 */
[----:B------:R-:W0:Y:S01]  /*5cc0*/  LDC R0, c[0x0][0x238] ;  /* 0x00008e00ff007b82 */ /* 0x000e220000000800 */
[----:B------:R-:W-:Y:S02]  /*5cd0*/  ISETP.GT.AND P0, PT, R250, 0x11, PT ;  /* 0x00000011fa00780c */ /* 0x000fe40003f04270 */
[----:B------:R-:W-:Y:S01]  /*5ce0*/  PRMT R20, RZ, 0x7610, R20 ;  /* 0x00007610ff147816 */ /* 0x000fe20000000014 */
[----:B-1----:R-:W-:-:S10]  /*5cf0*/  IMAD R21, R21, 0x15, RZ ;  /* 0x0000001515157824 */ /* 0x002fd400078e02ff */
[----:B------:R1:W2:Y:S02]  /*5d00*/  @P0 LDG.E.U16 R20, desc[UR16][R152.64] ;  /* 0x0000001098140981 */ /* 0x0002a4000c1e1500 */
[----:B-1----:R-:W-:Y:S02]  /*5d10*/  IMAD.WIDE R152, R21, 0x2, R182 ;  /* 0x0000000215987825 */ /* 0x002fe400078e02b6 */
[----:B------:R-:W1:Y:S02]  /*5d20*/  LDC R21, c[0x0][0x238] ;  /* 0x00008e00ff157b82 */ /* 0x000e640000000800 */
[----:B0-----:R-:W-:-:S04]  /*5d30*/  IMAD.SHL.U32 R0, R0, 0x20, RZ ;  /* 0x0000002000007824 */ /* 0x001fc800078e00ff */
[----:B------:R-:W-:Y:S02]  /*5d40*/  IMAD.WIDE R168, R0, 0x2, R182 ;  /* 0x0000000200a87825 */ /* 0x000fe400078e02b6 */
[----:B------:R-:W0:Y:S01]  /*5d50*/  LDC R0, c[0x0][0x238] ;  /* 0x00008e00ff007b82 */ /* 0x000e220000000800 */
[C---:B------:R-:W-:Y:S02]  /*5d60*/  ISETP.GT.AND P0, PT, R250.reuse, 0x17, PT ;  /* 0x00000017fa00780c */ /* 0x040fe40003f04270 */
[C---:B------:R-:W-:Y:S02]  /*5d70*/  ISETP.GT.AND P1, PT, R250.reuse, 0x1c, PT ;  /* 0x0000001cfa00780c */ /* 0x040fe40003f24270 */
[----:B------:R-:W-:Y:S02]  /*5d80*/  ISETP.GT.AND P3, PT, R250, 0x15, PT ;  /* 0x00000015fa00780c */ /* 0x000fe40003f64270 */
[----:B------:R-:W-:Y:S02]  /*5d90*/  PRMT R218, RZ, 0x7610, R218 ;  /* 0x00007610ffda7816 */ /* 0x000fe400000000da */
[----:B------:R-:W-:-:S02]  /*5da0*/  PRMT R191, RZ, 0x7610, R191 ;  /* 0x00007610ffbf7816 */ /* 0x000fc400000000bf */
[----:B------:R-:W-:-:S03]  /*5db0*/  PRMT R200, RZ, 0x7610, R200 ;  /* 0x00007610ffc87816 */ /* 0x000fc600000000c8 */
[----:B------:R3:W2:Y:S01]  /*5dc0*/  @P0 LDG.E.U16 R218, desc[UR16][R18.64] ;  /* 0x0000001012da0981 */ /* 0x0006a2000c1e1500 */
[----:B-1----:R-:W-:-:S03]  /*5dd0*/  IMAD R21, R21, 0x19, RZ ;  /* 0x0000001915157824 */ /* 0x002fc600078e02ff */
[----:B------:R1:W2:Y:S04]  /*5de0*/  @P1 LDG.E.U16 R191, desc[UR16][R14.64] ;  /* 0x000000100ebf1981 */ /* 0x0002a8000c1e1500 */
[----:B------:R1:W2:Y:S01]  /*5df0*/  @P3 LDG.E.U16 R200, desc[UR16][R152.64] ;  /* 0x0000001098c83981 */ /* 0x0002a2000c1e1500 */
[----:B---3--:R-:W-:Y:S02]  /*5e00*/  IMAD.WIDE R18, R21, 0x2, R182 ;  /* 0x0000000215127825 */ /* 0x008fe400078e02b6 */
[----:B------:R-:W3:Y:S02]  /*5e10*/  LDC R21, c[0x0][0x238] ;  /* 0x00008e00ff157b82 */ /* 0x000ee40000000800 */
[----:B0-----:R-:W-:Y:S01]  /*5e20*/  IMAD R0, R0, 0x21, RZ ;  /* 0x0000002100007824 */ /* 0x001fe200078e02ff */
[----:B------:R-:W-:-:S03]  /*5e30*/  ISETP.GT.AND P3, PT, R250, 0x1a, PT ;  /* 0x0000001afa00780c */ /* 0x000fc60003f64270 */
[----:B-1----:R-:W-:Y:S02]  /*5e40*/  IMAD.WIDE R14, R0, 0x2, R182 ;  /* 0x00000002000e7825 */ /* 0x002fe400078e02b6 */
[----:B------:R-:W0:Y:S02]  /*5e50*/  LDC R0, c[0x0][0x238] ;  /* 0x00008e00ff007b82 */ /* 0x000e240000000800 */
[----:B------:R-:W-:Y:S01]  /*5e60*/  IMAD R17, R17, 0x1a, RZ ;  /* 0x0000001a11117824 */ /* 0x000fe200078e02ff */
[----:B------:R-:W-:Y:S02]  /*5e70*/  PRMT R164, RZ, 0x7610, R164 ;  /* 0x00007610ffa47816 */ /* 0x000fe400000000a4 */
[C---:B------:R-:W-:Y:S01]  /*5e80*/  ISETP.GT.AND P4, PT, R250.reuse, 0x1b, PT ;  /* 0x0000001bfa00780c */ /* 0x040fe20003f84270 */
[----:B------:R-:W-:Y:S01]  /*5e90*/  IMAD.WIDE R152, R17, 0x2, R182 ;  /* 0x0000000211987825 */ /* 0x000fe200078e02b6 */
[----:B------:R-:W-:Y:S01]  /*5ea0*/  ISETP.GT.AND P5, PT, R250, 0x20, PT ;  /* 0x00000020fa00780c */ /* 0x000fe20003fa4270 */
[----:B------:R-:W1:Y:S01]  /*5eb0*/  LDC R17, c[0x0][0x238] ;  /* 0x00008e00ff117b82 */ /* 0x000e620000000800 */
[----:B------:R-:W-:-:S02]  /*5ec0*/  PRMT R206, RZ, 0x7610, R206 ;  /* 0x00007610ffce7816 */ /* 0x000fc400000000ce */
[----:B------:R3:W2:Y:S01]  /*5ed0*/  @P3 LDG.E.U16 R164, desc[UR16][R152.64] ;  /* 0x0000001098a43981 */ /* 0x0006a2000c1e1500 */
[----:B------:R-:W-:Y:S01]  /*5ee0*/  ISETP.GT.AND P3, PT, R250, 0x1e, PT ;  /* 0x0000001efa00780c */ /* 0x000fe20003f64270 */
[----:B---3--:R-:W-:Y:S01]  /*5ef0*/  IMAD R21, R21, 0x1e, RZ ;  /* 0x0000001e15157824 */ /* 0x008fe200078e02ff */
[----:B------:R-:W-:-:S04]  /*5f00*/  PRMT R210, RZ, 0x7610, R210 ;  /* 0x00007610ffd27816 */ /* 0x000fc800000000d2 */
[----:B------:R3:W2:Y:S01]  /*5f10*/  @P4 LDG.E.U16 R206, desc[UR16][R154.64] ;  /* 0x000000109ace4981 */ /* 0x0006a2000c1e1500 */
[----:B------:R-:W-:Y:S01]  /*5f20*/  PRMT R153, RZ, 0x7610, R153 ;  /* 0x00007610ff997816 */ /* 0x000fe20000000099 */
[----:B------:R-:W-:Y:S01]  /*5f30*/  IMAD R175, R175, 0x23, RZ ;  /* 0x00000023afaf7824 */ /* 0x000fe200078e02ff */
[----:B------:R-:W-:Y:S01]  /*5f40*/  ISETP.GT.AND P2, PT, R250, 0x19, PT ;  /* 0x00000019fa00780c */ /* 0x000fe20003f44270 */
[----:B------:R-:W-:Y:S02]  /*5f50*/  IMAD R174, R174, 0x24, RZ ;  /* 0x00000024aeae7824 */ /* 0x000fe400078e02ff */
[----:B0-----:R-:W-:Y:S01]  /*5f60*/  IMAD R0, R0, 0x25, RZ ;  /* 0x0000002500007824 */ /* 0x001fe200078e02ff */
[----:B------:R0:W2:Y:S01]  /*5f70*/  @P5 LDG.E.U16 R153, desc[UR16][R168.64] ;  /* 0x00000010a8995981 */ /* 0x0000a2000c1e1500 */
[----:B---3--:R-:W-:Y:S01]  /*5f80*/  IMAD.WIDE R154, R21, 0x2, R182 ;  /* 0x00000002159a7825 */ /* 0x008fe200078e02b6 */
[----:B------:R-:W-:Y:S01]  /*5f90*/  PRMT R172, RZ, 0x7610, R172 ;  /* 0x00007610ffac7816 */ /* 0x000fe200000000ac */
[----:B------:R-:W3:Y:S03]  /*5fa0*/  LDC R21, c[0x0][0x238] ;  /* 0x00008e00ff157b82 */ /* 0x000ee60000000800 */
[----:B------:R1:W2:Y:S01]  /*5fb0*/  @P3 LDG.E.U16 R210, desc[UR16][R154.64] ;  /* 0x000000109ad23981 */ /* 0x0002a2000c1e1500 */
[----:B0-----:R-:W-:-:S03]  /*5fc0*/  IMAD.WIDE R168, R174, 0x2, R182 ;  /* 0x00000002aea87825 */ /* 0x001fc600078e02b6 */
[----:B------:R0:W2:Y:S01]  /*5fd0*/  @P2 LDG.E.U16 R172, desc[UR16][R18.64] ;  /* 0x0000001012ac2981 */ /* 0x0000a2000c1e1500 */
[----:B-1----:R-:W-:-:S04]  /*5fe0*/  IMAD.WIDE R154, R175, 0x2, R182 ;  /* 0x00000002af9a7825 */ /* 0x002fc800078e02b6 */
[----:B------:R-:W-:Y:S02]  /*5ff0*/  IMAD.WIDE R174, R0, 0x2, R182 ;  /* 0x0000000200ae7825 */ /* 0x000fe400078e02b6 */
[----:B------:R-:W1:Y:S01]  /*6000*/  LDC R0, c[0x0][0x238] ;  /* 0x00008e00ff007b82 */ /* 0x000e620000000800 */
[C---:B------:R-:W-:Y:S02]  /*6010*/  ISETP.GT.AND P4, PT, R250.reuse, 0x1f, PT ;  /* 0x0000001ffa00780c */ /* 0x040fe40003f84270 */
[----:B------:R-:W-:Y:S01]  /*6020*/  ISETP.GT.AND P2, PT, R250, 0x1d, PT ;  /* 0x0000001dfa00780c */ /* 0x000fe20003f44270 */
[----:B------:R-:W-:Y:S02]  /*6030*/  IMAD R162, R162, 0x1d, RZ ;  /* 0x0000001da2a27824 */ /* 0x000fe400078e02ff */
[----:B------:R-:W-:Y:S01]  /*6040*/  IMAD R17, R17, 0x1f, RZ ;  /* 0x0000001f11117824 */ /* 0x000fe200078e02ff */
[----:B------:R-:W-:Y:S01]  /*6050*/  PRMT R217, RZ, 0x7610, R217 ;  /* 0x00007610ffd97816 */ /* 0x000fe200000000d9 */
[----:B0-----:R-:W-:Y:S01]  /*6060*/  IMAD.WIDE R18, R162, 0x2, R182 ;  /* 0x00000002a2127825 */ /* 0x001fe200078e02b6 */
[----:B------:R-:W-:-:S02]  /*6070*/  ISETP.GT.AND P1, PT, R250, 0x22, PT ;  /* 0x00000022fa00780c */ /* 0x000fc40003f24270 */
[----:B------:R-:W-:Y:S01]  /*6080*/  PRMT R199, RZ, 0x7610, R199 ;  /* 0x00007610ffc77816 */ /* 0x000fe200000000c7 */
[----:B------:R-:W-:-:S04]  /*6090*/  IMAD.WIDE R162, R17, 0x2, R182 ;  /* 0x0000000211a27825 */ /* 0x000fc800078e02b6 */
[----:B------:R-:W-:Y:S01]  /*60a0*/  IMAD R176, R176, 0x22, RZ ;  /* 0x00000022b0b07824 */ /* 0x000fe200078e02ff */
[----:B------:R0:W2:Y:S01]  /*60b0*/  @P4 LDG.E.U16 R217, desc[UR16][R162.64] ;  /* 0x00000010a2d94981 */ /* 0x0000a2000c1e1500 */
[----:B------:R-:W-:Y:S01]  /*60c0*/  ISETP.GT.AND P0, PT, R250, RZ, PT ;  /* 0x000000fffa00720c */ /* 0x000fe20003f04270 */
[----:B------:R-:W4:Y:S02]  /*60d0*/  LDC R17, c[0x0][0x238] ;  /* 0x00008e00ff117b82 */ /* 0x000f240000000800 */
[----:B------:R3:W2:Y:S01]  /*60e0*/  @P2 LDG.E.U16 R199, desc[UR16][R18.64] ;  /* 0x0000001012c72981 */ /* 0x0006a2000c1e1500 */
[----:B-1----:R-:W-:Y:S01]  /*60f0*/  IMAD R0, R0, 0x27, RZ ;  /* 0x0000002700007824 */ /* 0x002fe200078e02ff */
[----:B0-----:R-:W-:Y:S01]  /*6100*/  PRMT R163, RZ, 0x7610, R163 ;  /* 0x00007610ffa37816 */ /* 0x001fe200000000a3 */
[----:B---3--:R-:W-:-:S03]  /*6110*/  IMAD.WIDE R18, R176, 0x2, R182 ;  /* 0x00000002b0127825 */ /* 0x008fc600078e02b6 */
[----:B------:R-:W0:Y:S02]  /*6120*/  LDC R176, c[0x0][0x238] ;  /* 0x00008e00ffb07b82 */ /* 0x000e240000000800 */
[----:B------:R1:W3:Y:S01]  /*6130*/  @P1 LDG.E.U16 R163, desc[UR16][R18.64] ;  /* 0x0000001012a31981 */ /* 0x0002e2000c1e1500 */
[----:B------:R-:W-:-:S06]  /*6140*/  PRMT R160, RZ, 0x7610, R160 ;  /* 0x00007610ffa07816 */ /* 0x000fcc00000000a0 */
[----:B------:R-:W2:Y:S01]  /*6150*/  @P0 LDG.E.U16 R160, desc[UR16][R182.64] ;  /* 0x00000010b6a00981 */ /* 0x000ea2000c1e1500 */
[----:B-1----:R-:W-:Y:S02]  /*6160*/  IMAD.WIDE R18, R0, 0x2, R182 ;  /* 0x0000000200127825 */ /* 0x002fe400078e02b6 */
[----:B------:R-:W1:Y:S01]  /*6170*/  LDC R0, c[0x0][0x238] ;  /* 0x00008e00ff007b82 */ /* 0x000e620000000800 */
[C---:B------:R-:W-:Y:S02]  /*6180*/  ISETP.GT.AND P0, PT, R250.reuse, 0x21, PT ;  /* 0x00000021fa00780c */ /* 0x040fe40003f04270 */
[----:B------:R-:W-:Y:S02]  /*6190*/  ISETP.GT.AND P1, PT, R250, 0x26, PT ;  /* 0x00000026fa00780c */ /* 0x000fe40003f24270 */
[----:B------:R-:W-:Y:S01]  /*61a0*/  PRMT R171, RZ, 0x7610, R171 ;  /* 0x00007610ffab7816 */ /* 0x000fe200000000ab */
[----:B0-----:R-:W-:Y:S01]  /*61b0*/  IMAD R176, R176, 0x26, RZ ;  /* 0x00000026b0b07824 */ /* 0x001fe200078e02ff */
[----:B------:R-:W-:-:S07]  /*61c0*/  PRMT R213, RZ, 0x7610, R213 ;  /* 0x00007610ffd57816 */ /* 0x000fce00000000d5 */
[----:B------:R0:W3:Y:S01]  /*61d0*/  @P0 LDG.E.U16 R171, desc[UR16][R14.64] ;  /* 0x000000100eab0981 */ /* 0x0000e2000c1e1500 */
[----:B------:R-:W-:Y:S01]  /*61e0*/  ISETP.GT.AND P2, PT, R250, 0x23, PT ;  /* 0x00000023fa00780c */ /* 0x000fe20003f44270 */
[----:B0-----:R-:W-:-:S04]  /*61f0*/  IMAD.WIDE R14, R176, 0x2, R182 ;  /* 0x00000002b00e7825 */ /* 0x001fc800078e02b6 */
[----:B-1----:R-:W-:Y:S01]  /*6200*/  IMAD R0, R0, 0x28, RZ ;  /* 0x0000002800007824 */ /* 0x002fe200078e02ff */
[----:B------:R0:W3:Y:S01]  /*6210*/  @P1 LDG.E.U16 R213, desc[UR16][R14.64] ;  /* 0x000000100ed51981 */ /* 0x0000e2000c1e1500 */
[----:B------:R-:W-:Y:S02]  /*6220*/  ISETP.GT.AND P0, PT, R250, 0x1, PT ;  /* 0x00000001fa00780c */ /* 0x000fe40003f04270 */
[----:B------:R-:W-:Y:S02]  /*6230*/  PRMT R181, RZ, 0x7610, R181 ;  /* 0x00007610ffb57816 */ /* 0x000fe400000000b5 */
[----:B------:R-:W-:-:S04]  /*6240*/  PRMT R179, RZ, 0x7610, R179 ;  /* 0x00007610ffb37816 */ /* 0x000fc800000000b3 */
[----:B------:R1:W3:Y:S01]  /*6250*/  @P2 LDG.E.U16 R181, desc[UR16][R154.64] ;  /* 0x000000109ab52981 */ /* 0x0002e2000c1e1500 */
[--C-:B0-----:R-:W-:Y:S02]  /*6260*/  IMAD.WIDE R14, R0, 0x2, R182.reuse ;  /* 0x00000002000e7825 */ /* 0x101fe400078e02b6 */
[----:B------:R-:W0:Y:S02]  /*6270*/  LDC R0, c[0x0][0x238] ;  /* 0x00008e00ff007b82 */ /* 0x000e240000000800 */
[----:B-1----:R-:W-:-:S05]  /*6280*/  IMAD.WIDE R154, R21, 0x2, R182 ;  /* 0x00000002159a7825 */ /* 0x002fca00078e02b6 */
[----:B------:R-:W3:Y:S01]  /*6290*/  @P0 LDG.E.U16 R179, desc[UR16][R154.64] ;  /* 0x000000109ab30981 */ /* 0x000ee2000c1e1500 */
[----:B------:R-:W-:Y:S02]  /*62a0*/  ISETP.GT.AND P0, PT, R250, 0x28, PT ;  /* 0x00000028fa00780c */ /* 0x000fe40003f04270 */
[----:B------:R-:W-:Y:S01]  /*62b0*/  PRMT R21, RZ, 0x7610, R21 ;  /* 0x00007610ff157816 */ /* 0x000fe20000000015 */
[----:B0-----:R-:W-:-:S10]  /*62c0*/  IMAD R0, R0, 0x30, RZ ;  /* 0x0000003000007824 */ /* 0x001fd400078e02ff */
[----:B------:R0:W3:Y:S02]  /*62d0*/  @P0 LDG.E.U16 R21, desc[UR16][R14.64] ;  /* 0x000000100e150981 */ /* 0x0000e4000c1e1500 */
[----:B0-----:R-:W-:Y:S02]  /*62e0*/  IMAD.WIDE R14, R0, 0x2, R182 ;  /* 0x00000002000e7825 */ /* 0x001fe400078e02b6 */
[----:B------:R-:W0:Y:S01]  /*62f0*/  LDC R0, c[0x0][0x238] ;  /* 0x00008e00ff007b82 */ /* 0x000e220000000800 */
[C---:B------:R-:W-:Y:S02]  /*6300*/  ISETP.GT.AND P1, PT, R250.reuse, 0x30, PT ;  /* 0x00000030fa00780c */ /* 0x040fe40003f24270 */
[----:B------:R-:W-:Y:S02]  /*6310*/  ISETP.GT.AND P2, PT, R250, 0x27, PT ;  /* 0x00000027fa00780c */ /* 0x000fe40003f44270 */
[----:B------:R-:W-:Y:S02]  /*6320*/  PRMT R152, RZ, 0x7610, R152 ;  /* 0x00007610ff987816 */ /* 0x000fe40000000098 */
[----:B------:R-:W-:-:S07]  /*6330*/  PRMT R215, RZ, 0x7610, R215 ;  /* 0x00007610ffd77816 */ /* 0x000fce00000000d7 */
[----:B------:R1:W3:Y:S04]  /*6340*/  @P1 LDG.E.U16 R152, desc[UR16][R14.64] ;  /* 0x000000100e981981 */ /* 0x0002e8000c1e1500 */
[----:B------:R4:W3:Y:S01]  /*6350*/  @P2 LDG.E.U16 R215, desc[UR16][R18.64] ;  /* 0x0000001012d72981 */ /* 0x0008e2000c1e1500 */
[----:B0-----:R-:W-:Y:S01]  /*6360*/  IMAD R0, R0, 0x38, RZ ;  /* 0x0000003800007824 */ /* 0x001fe200078e02ff */
[----:B------:R-:W-:-:S03]  /*6370*/  ISETP.GT.AND P2, PT, R250, 0x3d, PT ;  /* 0x0000003dfa00780c */ /* 0x000fc60003f44270 */
[----:B-1----:R-:W-:Y:S02]  /*6380*/  IMAD.WIDE R14, R0, 0x2, R182 ;  /* 0x00000002000e7825 */ /* 0x002fe400078e02b6 */
[----:B------:R-:W0:Y:S02]  /*6390*/  LDC R0, c[0x0][0x238] ;  /* 0x00008e00ff007b82 */ /* 0x000e240000000800 */
[----:B----4-:R-:W-:Y:S01]  /*63a0*/  IMAD R18, R17, 0x3d, RZ ;  /* 0x0000003d11127824 */ /* 0x010fe200078e02ff */
[----:B------:R-:W-:-:S03]  /*63b0*/  PRMT R195, RZ, 0x7610, R195 ;  /* 0x00007610ffc37816 */ /* 0x000fc600000000c3 */
[----:B------:R-:W-:-:S05]  /*63c0*/  IMAD.WIDE R18, R18, 0x2, R182 ;  /* 0x0000000212127825 */ /* 0x000fca00078e02b6 */
[----:B------:R-:W4:Y:S01]  /*63d0*/  @P2 LDG.E.U16 R195, desc[UR16][R18.64] ;  /* 0x0000001012c32981 */ /* 0x000f22000c1e1500 */
[----:B------:R-:W-:Y:S02]  /*63e0*/  ISETP.GT.AND P2, PT, R250, 0x38, PT ;  /* 0x00000038fa00780c */ /* 0x000fe40003f44270 */
[----:B------:R-:W-:Y:S01]  /*63f0*/  PRMT R173, RZ, 0x7610, R173 ;  /* 0x00007610ffad7816 */ /* 0x000fe200000000ad */
[----:B0-----:R-:W-:-:S10]  /*6400*/  IMAD R0, R0, 0x29, RZ ;  /* 0x0000002900007824 */ /* 0x001fd400078e02ff */
[----:B------:R0:W4:Y:S02]  /*6410*/  @P2 LDG.E.U16 R173, desc[UR16][R14.64] ;  /* 0x000000100ead2981 */ /* 0x000124000c1e1500 */
[----:B0-----:R-:W-:Y:S02]  /*6420*/  IMAD.WIDE R14, R0, 0x2, R182 ;  /* 0x00000002000e7825 */ /* 0x001fe400078e02b6 */
[----:B------:R-:W0:Y:S01]  /*6430*/  LDC R0, c[0x0][0x238] ;  /* 0x00008e00ff007b82 */ /* 0x000e220000000800 */
[----:B------:R-:W-:Y:S02]  /*6440*/  ISETP.GT.AND P0, PT, R250, 0x29, PT ;  /* 0x00000029fa00780c */ /* 0x000fe40003f04270 */
[----:B------:R-:W-:-:S11]  /*6450*/  PRMT R170, RZ, 0x7610, R170 ;  /* 0x00007610ffaa7816 */ /* 0x000fd600000000aa */
        /* <DEDUP_REMOVED lines=34> */
[C---:B------:R-:W-:Y:S02]  /*6680*/  ISETP.GT.AND P0, PT, R250.reuse, 0x2f, PT ;  /* 0x0000002ffa00780c */ /* 0x040fe40003f04270 */
[----:B------:R-:W-:Y:S02]  /*6690*/  PRMT R209, RZ, 0x7610, R209 ;  /* 0x00007610ffd17816 */ /* 0x000fe400000000d1 */
[----:B------:R-:W-:Y:S02]  /*66a0*/  ISETP.GT.AND P3, PT, R250, 0x24, PT ;  /* 0x00000024fa00780c */ /* 0x000fe40003f64270 */
[----:B------:R-:W-:-:S07]  /*66b0*/  PRMT R192, RZ, 0x7610, R192 ;  /* 0x00007610ffc07816 */ /* 0x000fce00000000c0 */
[----:B------:R1:W4:Y:S04]  /*66c0*/  @P0 LDG.E.U16 R209, desc[UR16][R14.64] ;  /* 0x000000100ed10981 */ /* 0x000328000c1e1500 */
[----:B------:R2:W4:Y:S01]  /*66d0*/  @P3 LDG.E.U16 R192, desc[UR16][R168.64] ;  /* 0x00000010a8c03981 */ /* 0x000522000c1e1500 */
[----:B0-----:R-:W-:-:S04]  /*66e0*/  IMAD R0, R0, 0x31, RZ ;  /* 0x0000003100007824 */ /* 0x001fc800078e02ff */
[----:B-1----:R-:W-:Y:S02]  /*66f0*/  IMAD.WIDE R14, R0, 0x2, R182 ;  /* 0x00000002000e7825 */ /* 0x002fe400078e02b6 */
[----:B------:R-:W0:Y:S01]  /*6700*/  LDC R0, c[0x0][0x238] ;  /* 0x00008e00ff007b82 */ /* 0x000e220000000800 */
[C---:B------:R-:W-:Y:S01]  /*6710*/  ISETP.GT.AND P3, PT, R250.reuse, 0x3c, PT ;  /* 0x0000003cfa00780c */ /* 0x040fe20003f64270 */
[----:B--2---:R-:W-:Y:S01]  /*6720*/  IMAD R168, R17, 0x3c, RZ ;  /* 0x0000003c11a87824 */ /* 0x004fe200078e02ff */
[----:B------:R-:W-:Y:S02]  /*6730*/  PRMT R203, RZ, 0x7610, R203 ;  /* 0x00007610ffcb7816 */ /* 0x000fe400000000cb */
[----:B------:R-:W-:Y:S01]  /*6740*/  ISETP.GT.AND P1, PT, R250, 0x31, PT ;  /* 0x00000031fa00780c */ /* 0x000fe20003f24270 */
[----:B------:R-:W-:-:S08]  /*6750*/  IMAD.WIDE R168, R168, 0x2, R182 ;  /* 0x00000002a8a87825 */ /* 0x000fd000078e02b6 */
[----:B------:R1:W2:Y:S02]  /*6760*/  @P3 LDG.E.U16 R203, desc[UR16][R168.64] ;  /* 0x00000010a8cb3981 */ /* 0x0002a4000c1e1500 */
[----:B-1----:R-:W-:Y:S01]  /*6770*/  PRMT R169, RZ, 0x7610, R169 ;  /* 0x00007610ffa97816 */ /* 0x002fe200000000a9 */
[----:B0-----:R-:W-:-:S05]  /*6780*/  IMAD R0, R0, 0x32, RZ ;  /* 0x0000003200007824 */ /* 0x001fca00078e02ff */
[----:B------:R0:W2:Y:S01]  /*6790*/  @P1 LDG.E.U16 R169, desc[UR16][R14.64] ;  /* 0x000000100ea91981 */ /* 0x0000a2000c1e1500 */
[----:B------:R-:W-:Y:S01]  /*67a0*/  ISETP.GT.AND P3, PT, R250, 0x3e, PT ;  /* 0x0000003efa00780c */ /* 0x000fe20003f64270 */
[----:B0-----:R-:W-:Y:S02]  /*67b0*/  IMAD.WIDE R14, R0, 0x2, R182 ;  /* 0x00000002000e7825 */ /* 0x001fe400078e02b6 */
[----:B------:R-:W0:Y:S02]  /*67c0*/  LDC R0, c[0x0][0x238] ;  /* 0x00008e00ff007b82 */ /* 0x000e240000000800 */
[----:B------:R-:W-:Y:S01]  /*67d0*/  IMAD R154, R17, 0x3e, RZ ;  /* 0x0000003e119a7824 */ /* 0x000fe200078e02ff */
[----:B------:R-:W-:Y:S02]  /*67e0*/  PRMT R211, RZ, 0x7610, R211 ;  /* 0x00007610ffd37816 */ /* 0x000fe400000000d3 */
[----:B------:R-:W-:Y:S01]  /*67f0*/  ISETP.GT.AND P0, PT, R250, 0x32, PT ;  /* 0x00000032fa00780c */ /* 0x000fe20003f04270 */
[----:B------:R-:W-:-:S05]  /*6800*/  IMAD.WIDE R154, R154, 0x2, R182 ;  /* 0x000000029a9a7825 */ /* 0x000fca00078e02b6 */
[----:B------:R1:W2:Y:S02]  /*6810*/  @P3 LDG.E.U16 R211, desc[UR16][R154.64] ;  /* 0x000000109ad33981 */ /* 0x0002a4000c1e1500 */
[----:B-1----:R-:W-:Y:S01]  /*6820*/  PRMT R155, RZ, 0x7610, R155 ;  /* 0x00007610ff9b7816 */ /* 0x002fe2000000009b */
[----:B0-----:R-:W-:-:S05]  /*6830*/  IMAD R0, R0, 0x33, RZ ;  /* 0x0000003300007824 */ /* 0x001fca00078e02ff */
[----:B------:R0:W2:Y:S02]  /*6840*/  @P0 LDG.E.U16 R155, desc[UR16][R14.64] ;  /* 0x000000100e9b0981 */ /* 0x0000a4000c1e1500 */
[----:B0-----:R-:W-:Y:S02]  /*6850*/  IMAD.WIDE R14, R0, 0x2, R182 ;  /* 0x00000002000e7825 */ /* 0x001fe400078e02b6 */
[----:B------:R-:W0:Y:S01]  /*6860*/  LDC R0, c[0x0][0x238] ;  /* 0x00008e00ff007b82 */ /* 0x000e220000000800 */
[----:B------:R-:W-:Y:S02]  /*6870*/  ISETP.GT.AND P1, PT, R250, 0x33, PT ;  /* 0x00000033fa00780c */ /* 0x000fe40003f24270 */
[----:B------:R-:W-:-:S11]  /*6880*/  PRMT R185, RZ, 0x7610, R185 ;  /* 0x00007610ffb97816 */ /* 0x000fd600000000b9 */
[----:B------:R1:W2:Y:S01]  /*6890*/  @P1 LDG.E.U16 R185, desc[UR16][R14.64] ;  /* 0x000000100eb91981 */ /* 0x0002a2000c1e1500 */
[----:B0-----:R-:W-:-:S04]  /*68a0*/  IMAD R0, R0, 0x39, RZ ;  /* 0x0000003900007824 */ /* 0x001fc800078e02ff */
[----:B-1----:R-:W-:Y:S02]  /*68b0*/  IMAD.WIDE R14, R0, 0x2, R182 ;  /* 0x00000002000e7825 */ /* 0x002fe400078e02b6 */
        /* <DEDUP_REMOVED lines=25> */
[C---:B------:R-:W-:Y:S02]  /*6a50*/  ISETP.GT.AND P0, PT, R250.reuse, 0x37, PT ;  /* 0x00000037fa00780c */ /* 0x040fe40003f04270 */
[----:B------:R-:W-:Y:S02]  /*6a60*/  ISETP.GT.AND P1, PT, R250, 0x3a, PT ;  /* 0x0000003afa00780c */ /* 0x000fe40003f24270 */
[----:B------:R-:W-:Y:S02]  /*6a70*/  PRMT R177, RZ, 0x7610, R177 ;  /* 0x00007610ffb17816 */ /* 0x000fe400000000b1 */
[----:B------:R-:W-:-:S07]  /*6a80*/  PRMT R154, RZ, 0x7610, R154 ;  /* 0x00007610ff9a7816 */ /* 0x000fce000000009a */
[----:B------:R1:W2:Y:S01]  /*6a90*/  @P0 LDG.E.U16 R177, desc[UR16][R14.64] ;  /* 0x000000100eb10981 */ /* 0x0002a2000c1e1500 */
[----:B0-----:R-:W-:-:S04]  /*6aa0*/  IMAD R0, R0, 0x3a, RZ ;  /* 0x0000003a00007824 */ /* 0x001fc800078e02ff */
[----:B-1----:R-:W-:Y:S02]  /*6ab0*/  IMAD.WIDE R14, R0, 0x2, R182 ;  /* 0x00000002000e7825 */ /* 0x002fe400078e02b6 */
[----:B------:R-:W3:Y:S04]  /*6ac0*/  LDL.LU R0, [R1+0x1d0] ;  /* 0x0001d00001007983 */ /* 0x000ee80000300800 */
[----:B------:R0:W2:Y:S01]  /*6ad0*/  @P1 LDG.E.U16 R154, desc[UR16][R14.64] ;  /* 0x000000100e9a1981 */ /* 0x0000a2000c1e1500 */
[----:B------:R-:W-:-:S05]  /*6ae0*/  IADD3 RZ, P1, R222, R251, RZ ;  /* 0x000000fbdeff7210 */ /* 0x000fca0007f3e0ff */
[----:B0-----:R-:W-:Y:S02]  /*6af0*/  IMAD.X R15, R186, 0x1, R252, P1 ;  /* 0x00000001ba0f7824 */ /* 0x001fe400008e06fc */
[----:B------:R-:W4:Y:S01]  /*6b00*/  LDL R186, [R1+0x40] ;  /* 0x0000400001ba7983 */ /* 0x000f220000100800 */
[----:B------:R-:W-:-:S03]  /*6b10*/  IMAD.IADD R14, R222, 0x1, R251 ;  /* 0x00000001de0e7824 */ /* 0x000fc600078e02fb */
[----:B------:R-:W3:Y:S04]  /*6b20*/  LDL.LU R223, [R1+0x44] ;  /* 0x0000440001df7983 */ /* 0x000ee80000300800 */
[----:B------:R-:W2:Y:S01]  /*6b30*/  LDL.LU R222, [R1+0x48] ;  /* 0x0000480001de7983 */ /* 0x000ea20000300800 */
[----:B------:R-:W-:Y:S02]  /*6b40*/  ISETP.GT.AND P4, PT, R250, 0x25, PT ;  /* 0x00000025fa00780c */ /* 0x000fe40003f84270 */
[----:B------:R-:W-:Y:S01]  /*6b50*/  PRMT R198, RZ, 0x7610, R198 ;  /* 0x00007610ffc67816 */ /* 0x000fe200000000c6 */
[----:B------:R-:W0:Y:S01]  /*6b60*/  S2R R220, SR_TID.X ;  /* 0x0000000000dc7919 */ /* 0x000e220000002100 */
[----:B------:R-:W-:Y:S01]  /*6b70*/  IMAD R18, R17, 0x3f, RZ ;  /* 0x0000003f11127824 */ /* 0x000fe200078e02ff */
[----:B------:R-:W-:-:S08]  /*6b80*/  PRMT R212, RZ, 0x7610, R212 ;  /* 0x00007610ffd47816 */ /* 0x000fd000000000d4 */
[----:B------:R-:W4:Y:S01]  /*6b90*/  @P4 LDG.E.U16 R198, desc[UR16][R174.64] ;  /* 0x00000010aec64981 */ /* 0x000f22000c1e1500 */
[----:B------:R-:W-:Y:S01]  /*6ba0*/  ISETP.GT.AND P4, PT, R250, 0x3f, PT ;  /* 0x0000003ffa00780c */ /* 0x000fe20003f84270 */
[----:B------:R-:W-:Y:S01]  /*6bb0*/  IMAD.WIDE R18, R18, 0x2, R182 ;  /* 0x0000000212127825 */ /* 0x000fe200078e02b6 */
[----:B------:R-:W-:Y:S02]  /*6bc0*/  ISETP.GT.AND P3, PT, R250, 0x3b, PT ;  /* 0x0000003bfa00780c */ /* 0x000fe40003f64270 */
[----:B------:R-:W-:-:S09]  /*6bd0*/  PRMT R184, RZ, 0x7610, R184 ;  /* 0x00007610ffb87816 */ /* 0x000fd200000000b8 */
[----:B------:R1:W4:Y:S02]  /*6be0*/  @P4 LDG.E.U16 R212, desc[UR16][R18.64] ;  /* 0x0000001012d44981 */ /* 0x000324000c1e1500 */
[----:B-1----:R-:W-:-:S04]  /*6bf0*/  IMAD R18, R17, 0x3b, RZ ;  /* 0x0000003b11127824 */ /* 0x002fc800078e02ff */
[----:B------:R-:W-:-:S05]  /*6c00*/  IMAD.WIDE R18, R18, 0x2, R182 ;  /* 0x0000000212127825 */ /* 0x000fca00078e02b6 */
[----:B------:R1:W4:Y:S01]  /*6c10*/  @P3 LDG.E.U16 R184, desc[UR16][R18.64] ;  /* 0x0000001012b83981 */ /* 0x000322000c1e1500 */
[----:B0-----:R-:W-:-:S04]  /*6c20*/  LOP3.LUT R176, R220, 0x3f, RZ, 0xc0, !PT ;  /* 0x0000003fdcb07812 */ /* 0x001fc800078ec0ff */
[----:B------:R-:W-:Y:S02]  /*6c30*/  ISETP.GE.AND P0, PT, R176, R250, PT ;  /* 0x000000fab000720c */ /* 0x000fe40003f06270 */
[----:B------:R-:W-:Y:S02]  /*6c40*/  IADD3 RZ, P1, R13, R251, RZ ;  /* 0x000000fb0dff7210 */ /* 0x000fe40007f3e0ff */
[----:B-1----:R-:W-:Y:S01]  /*6c50*/  PRMT R18, RZ, 0x7610, R18 ;  /* 0x00007610ff127816 */ /* 0x002fe20000000012 */
[----:B------:R-:W-:Y:S01]  /*6c60*/  BAR.SYNC.DEFER_BLOCKING 0x0 ;  /* 0x0000000000007b1d */ /* 0x000fe20000010000 */
[----:B------:R-:W-:-:S05]  /*6c70*/  PRMT R19, RZ, 0x7610, R19 ;  /* 0x00007610ff137816 */ /* 0x000fca0000000013 */
[----:B------:R-:W-:Y:S04]  /*6c80*/  STL [R1+0x29c], R13 ;  /* 0x00029c0d01007387 */ /* 0x000fe80000100800 */
[----:B------:R0:W-:Y:S04]  /*6c90*/  STL [R1+0x2a0], R221 ;  /* 0x0002a0dd01007387 */ /* 0x0001e80000100800 */
[----:B------:R1:W-:Y:S01]  /*6ca0*/  STL [R1+0x2a4], R12 ;  /* 0x0002a40c01007387 */ /* 0x0003e20000100800 */
[----:B------:R-:W-:-:S03]  /*6cb0*/  PRMT R161, RZ, 0x7610, R161 ;  /* 0x00007610ffa17816 */ /* 0x000fc600000000a1 */
[----:B------:R0:W4:Y:S02]  /*6cc0*/  @!P0 LDG.E.U16 R18, desc[UR16][R14.64] ;  /* 0x000000100e128981 */ /* 0x000124000c1e1500 */
[----:B0-----:R-:W-:Y:S02]  /*6cd0*/  IMAD.IADD R14, R13, 0x1, R251 ;  /* 0x000000010d0e7824 */ /* 0x001fe400078e02fb */
[----:B------:R-:W-:Y:S01]  /*6ce0*/  IMAD.X R15, R221, 0x1, R252, P1 ;  /* 0x00000001dd0f7824 */ /* 0x000fe200008e06fc */
[----:B------:R-:W-:Y:S01]  /*6cf0*/  IADD3 RZ, P1, R12, R251, RZ ;  /* 0x000000fb0cff7210 */ /* 0x000fe20007f3e0ff */
[----:B------:R-:W4:Y:S04]  /*6d00*/  LDL R221, [R1+0x3c] ;  /* 0x00003c0001dd7983 */ /* 0x000f280000100800 */
[----:B------:R0:W4:Y:S01]  /*6d10*/  @!P0 LDG.E.U16 R19, desc[UR16][R14.64] ;  /* 0x000000100e138981 */ /* 0x000122000c1e1500 */
[----:B------:R-:W-:-:S03]  /*6d20*/  PRMT R23, RZ, 0x7610, R23 ;  /* 0x00007610ff177816 */ /* 0x000fc60000000017 */
[----:B------:R-:W4:Y:S01]  /*6d30*/  LDL R13, [R1+0x34] ;  /* 0x00003400010d7983 */ /* 0x000f220000100800 */
[----:B0-----:R-:W-:Y:S02]  /*6d40*/  IMAD.IADD R14, R12, 0x1, R251 ;  /* 0x000000010c0e7824 */ /* 0x001fe400078e02fb */
[----:B------:R-:W-:Y:S01]  /*6d50*/  IMAD.X R15, R219, 0x1, R252, P1 ;  /* 0x00000001db0f7824 */ /* 0x000fe200008e06fc */
[----:B------:R-:W-:Y:S01]  /*6d60*/  IADD3 RZ, P1, R11, R251, RZ ;  /* 0x000000fb0bff7210 */ /* 0x000fe20007f3e0ff */
[----:B------:R-:W4:Y:S04]  /*6d70*/  LDL R219, [R1+0x38] ;  /* 0x0000380001db7983 */ /* 0x000f280000100800 */
[----:B------:R0:W4:Y:S01]  /*6d80*/  @!P0 LDG.E.U16 R161, desc[UR16][R14.64] ;  /* 0x000000100ea18981 */ /* 0x000122000c1e1500 */
[----:B------:R-:W-:-:S03]  /*6d90*/  PRMT R17, RZ, 0x7610, R17 ;  /* 0x00007610ff117816 */ /* 0x000fc60000000011 */
[----:B-1----:R-:W4:Y:S01]  /*6da0*/  LDL R12, [R1+0x30] ;  /* 0x00003000010c7983 */ /* 0x002f220000100800 */
[----:B0-----:R-:W-:-:S03]  /*6db0*/  IMAD.IADD R14, R11, 0x1, R251 ;  /* 0x000000010b0e7824 */ /* 0x001fc600078e02fb */
[----:B------:R-:W-:Y:S01]  /*6dc0*/  STL [R1+0x2a8], R11 ;  /* 0x0002a80b01007387 */ /* 0x000fe20000100800 */
[----:B--2---:R-:W-:Y:S01]  /*6dd0*/  IMAD.X R15, R222, 0x1, R252, P1 ;  /* 0x00000001de0f7824 */ /* 0x004fe200008e06fc */
[----:B------:R-:W-:-:S04]  /*6de0*/  IADD3 RZ, P1, R10, R251, RZ ;  /* 0x000000fb0aff7210 */ /* 0x000fc80007f3e0ff */
[----:B------:R0:W2:Y:S04]  /*6df0*/  @!P0 LDG.E.U16 R23, desc[UR16][R14.64] ;  /* 0x000000100e178981 */ /* 0x0000a8000c1e1500 */
[----:B------:R-:W-:Y:S01]  /*6e00*/  STL [R1+0x2ac], R222 ;  /* 0x0002acde01007387 */ /* 0x000fe20000100800 */
[----:B0-----:R-:W-:Y:S02]  /*6e10*/  IMAD.IADD R14, R10, 0x1, R251 ;  /* 0x000000010a0e7824 */ /* 0x001fe400078e02fb */
[----:B---3--:R-:W-:Y:S01]  /*6e20*/  IMAD.X R15, R223, 0x1, R252, P1 ;  /* 0x00000001df0f7824 */ /* 0x008fe200008e06fc */
[----:B------:R-:W-:Y:S01]  /*6e30*/  STL [R1+0x2b0], R10 ;  /* 0x0002b00a01007387 */ /* 0x000fe20000100800 */
[----:B------:R-:W-:-:S03]  /*6e40*/  IADD3 RZ, P1, R9, R251, RZ ;  /* 0x000000fb09ff7210 */ /* 0x000fc60007f3e0ff */
[----:B------:R-:W-:Y:S04]  /*6e50*/  STL [R1+0x2b4], R223 ;  /* 0x0002b4df01007387 */ /* 0x000fe80000100800 */
[----:B------:R0:W3:Y:S04]  /*6e60*/  @!P0 LDG.E.U16 R17, desc[UR16][R14.64] ;  /* 0x000000100e118981 */ /* 0x0000e8000c1e1500 */
[----:B------:R1:W-:Y:S01]  /*6e70*/  STL [R1+0x2b8], R9 ;  /* 0x0002b80901007387 */ /* 0x0003e20000100800 */
[----:B0-----:R-:W-:-:S03]  /*6e80*/  IMAD.IADD R14, R9, 0x1, R251 ;  /* 0x00000001090e7824 */ /* 0x001fc600078e02fb */
[----:B-1----:R-:W2:Y:S01]  /*6e90*/  LDL R9, [R1+0x2c] ;  /* 0x00002c0001097983 */ /* 0x002ea20000100800 */
[----:B----4-:R-:W-:Y:S01]  /*6ea0*/  IMAD.X R15, R186, 0x1, R252, P1 ;  /* 0x00000001ba0f7824 */ /* 0x010fe200008e06fc */
[----:B------:R-:W-:Y:S01]  /*6eb0*/  LOP3.LUT R186, R220, 0x40, RZ, 0xc0, !PT ;  /* 0x00000040dcba7812 */ /* 0x000fe200078ec0ff */
[----:B------:R-:W-:Y:S01]  /*6ec0*/  IMAD.SHL.U32 R176, R176, 0x2, RZ ;  /* 0x00000002b0b07824 */ /* 0x000fe200078e00ff */
[----:B------:R-:W-:-:S03]  /*6ed0*/  PRMT R175, RZ, 0x7610, R175 ;  /* 0x00007610ffaf7816 */ /* 0x000fc600000000af */
[----:B------:R-:W-:Y:S01]  /*6ee0*/  IMAD R186, R186, 0x80, R176 ;  /* 0x00000080baba7824 */ /* 0x000fe200078e02b0 */
[C---:B------:R-:W-:Y:S02]  /*6ef0*/  IADD3 RZ, P1, R8.reuse, R251, RZ ;  /* 0x000000fb08ff7210 */ /* 0x040fe40007f3e0ff */
[----:B------:R0:W4:Y:S04]  /*6f00*/  @!P0 LDG.E.U16 R175, desc[UR16][R14.64] ;  /* 0x000000100eaf8981 */ /* 0x000128000c1e1500 */
[----:B------:R1:W-:Y:S01]  /*6f10*/  STS.U16 [R186+UR8], R160 ;  /* 0x000000a0ba007988 */ /* 0x0003e20008000408 */
[----:B0-----:R-:W-:Y:S01]  /*6f20*/  IMAD.IADD R14, R8, 0x1, R251 ;  /* 0x00000001080e7824 */ /* 0x001fe200078e02fb */
[----:B-1----:R-:W-:Y:S02]  /*6f30*/  PRMT R160, RZ, 0x7610, R160 ;  /* 0x00007610ffa07816 */ /* 0x002fe400000000a0 */
[----:B------:R0:W-:Y:S04]  /*6f40*/  STS.U16 [R186+UR8+0x400], R22 ;  /* 0x00040016ba007988 */ /* 0x0001e80008000408 */
[----:B------:R1:W-:Y:S01]  /*6f50*/  STS.U16 [R186+UR8+0x800], R16 ;  /* 0x00080010ba007988 */ /* 0x0003e20008000408 */
[----:B0-----:R-:W-:-:S02]  /*6f60*/  PRMT R22, RZ, 0x7610, R22 ;  /* 0x00007610ff167816 */ /* 0x001fc40000000016 */
[----:B-1----:R-:W-:Y:S01]  /*6f70*/  PRMT R16, RZ, 0x7610, R16 ;  /* 0x00007610ff107816 */ /* 0x002fe20000000010 */
[----:B------:R-:W-:Y:S01]  /*6f80*/  IMAD.X R15, R221, 0x1, R252, P1 ;  /* 0x00000001dd0f7824 */ /* 0x000fe200008e06fc */
[----:B------:R-:W-:-:S04]  /*6f90*/  IADD3 RZ, P1, R7, R251, RZ ;  /* 0x000000fb07ff7210 */ /* 0x000fc80007f3e0ff */
[----:B------:R0:W3:Y:S02]  /*6fa0*/  @!P0 LDG.E.U16 R160, desc[UR16][R14.64] ;  /* 0x000000100ea08981 */ /* 0x0000e4000c1e1500 */
[----:B0-----:R-:W-:Y:S02]  /*6fb0*/  IMAD.IADD R14, R7, 0x1, R251 ;  /* 0x00000001070e7824 */ /* 0x001fe400078e02fb */
[----:B------:R-:W-:Y:S01]  /*6fc0*/  IMAD.X R15, R219, 0x1, R252, P1 ;  /* 0x00000001db0f7824 */ /* 0x000fe200008e06fc */
[----:B------:R-:W-:-:S04]  /*6fd0*/  IADD3 RZ, P1, R6, R251, RZ ;  /* 0x000000fb06ff7210 */ /* 0x000fc80007f3e0ff */
[----:B------:R0:W3:Y:S01]  /*6fe0*/  @!P0 LDG.E.U16 R22, desc[UR16][R14.64] ;  /* 0x000000100e168981 */ /* 0x0000e2000c1e1500 */
[----:B------:R-:W-:Y:S01]  /*6ff0*/  PRMT R174, RZ, 0x7610, R174 ;  /* 0x00007610ffae7816 */ /* 0x000fe200000000ae */
[--C-:B0-----:R-:W-:Y:S02]  /*7000*/  IMAD.IADD R14, R6, 0x1, R251.reuse ;  /* 0x00000001060e7824 */ /* 0x101fe400078e02fb */
[----:B------:R-:W-:Y:S01]  /*7010*/  IMAD.X R15, R13, 0x1, R252, P1 ;  /* 0x000000010d0f7824 */ /* 0x000fe200008e06fc */
[C---:B------:R-:W-:Y:S01]  /*7020*/  IADD3 RZ, P1, R5.reuse, R251, RZ ;  /* 0x000000fb05ff7210 */ /* 0x040fe20007f3e0ff */
[----:B------:R-:W4:Y:S04]  /*7030*/  LDL.LU R13, [R1+0x28] ;  /* 0x00002800010d7983 */ /* 0x000f280000300800 */
[----:B------:R0:W3:Y:S04]  /*7040*/  @!P0 LDG.E.U16 R16, desc[UR16][R14.64] ;  /* 0x000000100e108981 */ /* 0x0000e8000c1e1500 */
[----:B------:R-:W3:Y:S04]  /*7050*/  LDL.LU R221, [R1+0x24] ;  /* 0x0000240001dd7983 */ /* 0x000ee80000300800 */
[----:B------:R-:W3:Y:S01]  /*7060*/  LDL R229, [R1+0x1c0] ;  /* 0x0001c00001e57983 */ /* 0x000ee20000100800 */
[----:B0-----:R-:W-:-:S02]  /*7070*/  IMAD.IADD R14, R5, 0x1, R251 ;  /* 0x00000001050e7824 */ /* 0x001fc400078e02fb */
[--C-:B------:R-:W-:Y:S01]  /*7080*/  IMAD.X R15, R12, 0x1, R252.reuse, P1 ;  /* 0x000000010c0f7824 */ /* 0x100fe200008e06fc */
[----:B------:R-:W-:Y:S01]  /*7090*/  IADD3 RZ, P1, R4, R251, RZ ;  /* 0x000000fb04ff7210 */ /* 0x000fe20007f3e0ff */
[----:B------:R-:W3:Y:S04]  /*70a0*/  LDL R228, [R1+0x108] ;  /* 0x0001080001e47983 */ /* 0x000ee80000100800 */
[----:B------:R-:W3:Y:S04]  /*70b0*/  LDL R227, [R1+0x1b0] ;  /* 0x0001b00001e37983 */ /* 0x000ee80000100800 */
[----:B------:R-:W3:Y:S04]  /*70c0*/  LDL R226, [R1+0xf8] ;  /* 0x0000f80001e27983 */ /* 0x000ee80000100800 */
[----:B------:R2:W3:Y:S04]  /*70d0*/  @!P0 LDG.E.U16 R174, desc[UR16][R14.64] ;  /* 0x000000100eae8981 */ /* 0x0004e8000c1e1500 */
[----:B------:R-:W3:Y:S04]  /*70e0*/  LDL.LU R225, [R1+0x1c] ;  /* 0x00001c0001e17983 */ /* 0x000ee80000300800 */
[----:B------:R-:W3:Y:S01]  /*70f0*/  LDL.LU R224, [R1+0x18] ;  /* 0x0000180001e07983 */ /* 0x000ee20000300800 */
[----:B--2---:R-:W-:-:S03]  /*7100*/  IMAD.X R15, R9, 0x1, R252, P1 ;  /* 0x00000001090f7824 */ /* 0x004fc600008e06fc */
[----:B------:R-:W2:Y:S04]  /*7110*/  LDL.LU R9, [R1+0x14] ;  /* 0x0000140001097983 */ /* 0x000ea80000300800 */
[----:B------:R-:W2:Y:S04]  /*7120*/  LDL.LU R223, [R1+0x10] ;  /* 0x0000100001df7983 */ /* 0x000ea80000300800 */
[----:B------:R-:W2:Y:S04]  /*7130*/  LDL.LU R10, [R1+0xc] ;  /* 0x00000c00010a7983 */ /* 0x000ea80000300800 */
[----:B------:R-:W2:Y:S04]  /*7140*/  LDL.LU R222, [R1+0x8] ;  /* 0x0000080001de7983 */ /* 0x000ea80000300800 */
[----:B------:R-:W2:Y:S04]  /*7150*/  LDL.LU R11, [R1+0x20] ;  /* 0x00002000010b7983 */ /* 0x000ea80000300800 */
[----:B------:R-:W2:Y:S04]  /*7160*/  LDL.LU R12, [R1] ;  /* 0x00000000010c7983 */ /* 0x000ea80000300800 */
[----:B------:R-:W-:Y:S04]  /*7170*/  STL [R1+0x218], R0 ;  /* 0x0002180001007387 */ /* 0x000fe80000100800 */
[----:B------:R-:W-:Y:S04]  /*7180*/  STL [R1+0x21c], R248 ;  /* 0x00021cf801007387 */ /* 0x000fe80000100800 */
[----:B------:R-:W2:Y:S04]  /*7190*/  LDL.LU R237, [R1+0xd8] ;  /* 0x0000d80001ed7983 */ /* 0x000ea80000300800 */
[----:B------:R-:W2:Y:S01]  /*71a0*/  LDL.LU R236, [R1+0x190] ;  /* 0x0001900001ec7983 */ /* 0x000ea20000300800 */
[----:B------:R-:W-:-:S03]  /*71b0*/  IMAD.IADD R14, R4, 0x1, R251 ;  /* 0x00000001040e7824 */ /* 0x000fc600078e02fb */
[----:B------:R0:W-:Y:S01]  /*71c0*/  STS.U16 [R186+UR8+0xc00], R159 ;  /* 0x000c009fba007988 */ /* 0x0001e20008000408 */
[----:B------:R-:W-:-:S03]  /*71d0*/  IADD3 RZ, P1, R3, R251, RZ ;  /* 0x000000fb03ff7210 */ /* 0x000fc60007f3e0ff */
[----:B------:R1:W-:Y:S04]  /*71e0*/  STS.U16 [R186+UR8+0x1400], R21 ;  /* 0x00140015ba007988 */ /* 0x0003e80008000408 */
[----:B------:R-:W-:Y:S01]  /*71f0*/  STS.U16 [R186+UR8+0x1000], R153 ;  /* 0x00100099ba007988 */ /* 0x000fe20008000408 */
[----:B0-----:R-:W-:-:S03]  /*7200*/  PRMT R159, RZ, 0x7610, R159 ;  /* 0x00007610ff9f7816 */ /* 0x001fc6000000009f */
[----:B------:R0:W-:Y:S01]  /*7210*/  STS.U16 [R186+UR8+0x1800], R152 ;  /* 0x00180098ba007988 */ /* 0x0001e20008000408 */
[----:B-1----:R-:W-:-:S03]  /*7220*/  PRMT R21, RZ, 0x7610, R21 ;  /* 0x00007610ff157816 */ /* 0x002fc60000000015 */
[----:B------:R1:W2:Y:S01]  /*7230*/  @!P0 LDG.E.U16 R159, desc[UR16][R14.64] ;  /* 0x000000100e9f8981 */ /* 0x0002a2000c1e1500 */
[----:B------:R-:W-:-:S03]  /*7240*/  LOP3.LUT R219, R186, 0x10, RZ, 0x3c, !PT ;  /* 0x00000010badb7812 */ /* 0x000fc600078e3cff */
[----:B------:R0:W-:Y:S04]  /*7250*/  STS.U16 [R186+UR8+0x1c00], R173 ;  /* 0x001c00adba007988 */ /* 0x0001e80008000408 */
[----:B------:R-:W2:Y:S01]  /*7260*/  LDL R238, [R1+0x150] ;  /* 0x0001500001ee7983 */ /* 0x000ea20000100800 */
[--C-:B-1----:R-:W-:Y:S02]  /*7270*/  IMAD.IADD R14, R3, 0x1, R251.reuse ;  /* 0x00000001030e7824 */ /* 0x102fe400078e02fb */
[----:B0-----:R-:W-:Y:S01]  /*7280*/  IMAD.IADD R152, R2, 0x1, R251 ;  /* 0x0000000102987824 */ /* 0x001fe200078e02fb */
[----:B------:R-:W2:Y:S01]  /*7290*/  LDL R235, [R1+0x98] ;  /* 0x0000980001eb7983 */ /* 0x000ea20000100800 */
[----:B------:R-:W-:-:S03]  /*72a0*/  PRMT R173, RZ, 0x7610, R173 ;  /* 0x00007610ffad7816 */ /* 0x000fc600000000ad */
[----:B------:R0:W-:Y:S04]  /*72b0*/  STS.U16 [R219+UR8+0x480], R158 ;  /* 0x0004809edb007988 */ /* 0x0001e80008000408 */
[----:B------:R-:W2:Y:S04]  /*72c0*/  LDL R234, [R1+0x140] ;  /* 0x0001400001ea7983 */ /* 0x000ea80000100800 */
[----:B------:R-:W2:Y:S04]  /*72d0*/  LDL R233, [R1+0x88] ;  /* 0x0000880001e97983 */ /* 0x000ea80000100800 */
[----:B------:R-:W2:Y:S04]  /*72e0*/  LDL R232, [R1+0x130] ;  /* 0x0001300001e87983 */ /* 0x000ea80000100800 */
[----:B------:R-:W2:Y:S01]  /*72f0*/  LDL R231, [R1+0x70] ;  /* 0x0000700001e77983 */ /* 0x000ea20000100800 */
[----:B----4-:R-:W-:Y:S01]  /*7300*/  IMAD.X R15, R13, 0x1, R252, P1 ;  /* 0x000000010d0f7824 */ /* 0x010fe200008e06fc */
[----:B------:R-:W-:-:S04]  /*7310*/  IADD3 RZ, P1, R2, R251, RZ ;  /* 0x000000fb02ff7210 */ /* 0x000fc80007f3e0ff */
[----:B------:R1:W4:Y:S01]  /*7320*/  @!P0 LDG.E.U16 R21, desc[UR16][R14.64] ;  /* 0x000000100e158981 */ /* 0x000322000c1e1500 */
[----:B---3--:R-:W-:Y:S01]  /*7330*/  IMAD.X R153, R221, 0x1, R252, P1 ;  /* 0x00000001dd997824 */ /* 0x008fe200008e06fc */
[----:B-1----:R-:W-:-:S06]  /*7340*/  PRMT R15, RZ, 0x7610, R15 ;  /* 0x00007610ff0f7816 */ /* 0x002fcc000000000f */
[----:B------:R1:W3:Y:S01]  /*7350*/  @!P0 LDG.E.U16 R15, desc[UR16][R152.64] ;  /* 0x00000010980f8981 */ /* 0x0002e2000c1e1500 */
[----:B0-----:R-:W-:-:S03]  /*7360*/  PRMT R158, RZ, 0x7610, R158 ;  /* 0x00007610ff9e7816 */ /* 0x001fc6000000009e */
[----:B------:R0:W-:Y:S01]  /*7370*/  STS.U16 [R219+UR8+0x880], R20 ;  /* 0x00088014db007988 */ /* 0x0001e20008000408 */
[----:B------:R-:W-:Y:S02]  /*7380*/  PRMT R14, RZ, 0x7610, R14 ;  /* 0x00007610ff0e7816 */ /* 0x000fe4000000000e */
[----:B0-----:R-:W-:Y:S01]  /*7390*/  PRMT R20, RZ, 0x7610, R20 ;  /* 0x00007610ff147816 */ /* 0x001fe20000000014 */
[----:B------:R0:W-:Y:S02]  /*73a0*/  STS.U16 [R219+UR8+0xc80], R172 ;  /* 0x000c80acdb007988 */ /* 0x0001e40008000408 */
[----:B0-----:R-:W-:Y:S02]  /*73b0*/  PRMT R172, RZ, 0x7610, R172 ;  /* 0x00007610ffac7816 */ /* 0x001fe400000000ac */
[----:B------:R0:W-:Y:S02]  /*73c0*/  STS.U16 [R219+UR8+0x1080], R171 ;  /* 0x001080abdb007988 */ /* 0x0001e40008000408 */
[----:B0-----:R-:W-:-:S02]  /*73d0*/  PRMT R171, RZ, 0x7610, R171 ;  /* 0x00007610ffab7816 */ /* 0x001fc400000000ab */
[----:B------:R0:W-:Y:S02]  /*73e0*/  STS.U16 [R219+UR8+0x1480], R170 ;  /* 0x001480aadb007988 */ /* 0x0001e40008000408 */
[----:B0-----:R-:W-:Y:S02]  /*73f0*/  PRMT R170, RZ, 0x7610, R170 ;  /* 0x00007610ffaa7816 */ /* 0x001fe400000000aa */
[----:B------:R0:W-:Y:S02]  /*7400*/  STS.U16 [R219+UR8+0x1880], R169 ;  /* 0x001880a9db007988 */ /* 0x0001e40008000408 */
[----:B0-----:R-:W-:Y:S02]  /*7410*/  PRMT R169, RZ, 0x7610, R169 ;  /* 0x00007610ffa97816 */ /* 0x001fe400000000a9 */
[C---:B--2---:R-:W-:Y:S01]  /*7420*/  IADD3 RZ, P1, R12.reuse, R251, RZ ;  /* 0x000000fb0cff7210 */ /* 0x044fe20007f3e0ff */
[----:B-1----:R-:W-:-:S04]  /*7430*/  IMAD.IADD R152, R12, 0x1, R251 ;  /* 0x000000010c987824 */ /* 0x002fc800078e02fb */
[----:B------:R-:W-:Y:S01]  /*7440*/  IMAD.X R153, R11, 0x1, R252, P1 ;  /* 0x000000010b997824 */ /* 0x000fe200008e06fc */
[----:B------:R-:W-:-:S04]  /*7450*/  IADD3 RZ, P1, R222, R251, RZ ;  /* 0x000000fbdeff7210 */ /* 0x000fc80007f3e0ff */
[----:B------:R0:W2:Y:S02]  /*7460*/  @!P0 LDG.E.U16 R173, desc[UR16][R152.64] ;  /* 0x0000001098ad8981 */ /* 0x0000a4000c1e1500 */
[----:B0-----:R-:W-:Y:S02]  /*7470*/  IMAD.IADD R152, R222, 0x1, R251 ;  /* 0x00000001de987824 */ /* 0x001fe400078e02fb */
[----:B------:R-:W-:Y:S01]  /*7480*/  IMAD.X R153, R10, 0x1, R252, P1 ;  /* 0x000000010a997824 */ /* 0x000fe200008e06fc */
[----:B------:R-:W-:-:S04]  /*7490*/  IADD3 RZ, P1, R223, R251, RZ ;  /* 0x000000fbdfff7210 */ /* 0x000fc80007f3e0ff */
[----:B------:R0:W4:Y:S02]  /*74a0*/  @!P0 LDG.E.U16 R158, desc[UR16][R152.64] ;  /* 0x00000010989e8981 */ /* 0x000124000c1e1500 */
[----:B0-----:R-:W-:Y:S02]  /*74b0*/  IMAD.IADD R152, R223, 0x1, R251 ;  /* 0x00000001df987824 */ /* 0x001fe400078e02fb */
[----:B------:R-:W-:Y:S01]  /*74c0*/  IMAD.X R153, R9, 0x1, R252, P1 ;  /* 0x0000000109997824 */ /* 0x000fe200008e06fc */
[----:B------:R-:W-:-:S04]  /*74d0*/  IADD3 RZ, P1, R224, R251, RZ ;  /* 0x000000fbe0ff7210 */ /* 0x000fc80007f3e0ff */
[----:B------:R0:W3:Y:S02]  /*74e0*/  @!P0 LDG.E.U16 R20, desc[UR16][R152.64] ;  /* 0x0000001098148981 */ /* 0x0000e4000c1e1500 */
[----:B0-----:R-:W-:Y:S02]  /*74f0*/  IMAD.IADD R152, R224, 0x1, R251 ;  /* 0x00000001e0987824 */ /* 0x001fe400078e02fb */
[----:B------:R-:W-:-:S05]  /*7500*/  IMAD.X R153, R225, 0x1, R252, P1 ;  /* 0x00000001e1997824 */ /* 0x000fca00008e06fc */
[----:B------:R0:W3:Y:S02]  /*7510*/  @!P0 LDG.E.U16 R14, desc[UR16][R152.64] ;  /* 0x00000010980e8981 */ /* 0x0000e4000c1e1500 */
[----:B0-----:R-:W-:-:S05]  /*7520*/  IADD3 R152, P1, R0, R251, RZ ;  /* 0x000000fb00987210 */ /* 0x001fca0007f3e0ff */
[----:B------:R-:W-:-:S05]  /*7530*/  IMAD.X R153, R248, 0x1, R252, P1 ;  /* 0x00000001f8997824 */ /* 0x000fca00008e06fc */
[----:B------:R0:W4:Y:S02]  /*7540*/  @!P0 LDG.E.U16 R172, desc[UR16][R152.64] ;  /* 0x0000001098ac8981 */ /* 0x000124000c1e1500 */
[----:B0-----:R-:W-:-:S05]  /*7550*/  IADD3 R152, P1, R229, R251, RZ ;  /* 0x000000fbe5987210 */ /* 0x001fca0007f3e0ff */
[----:B------:R-:W-:-:S05]  /*7560*/  IMAD.X R153, R228, 0x1, R252, P1 ;  /* 0x00000001e4997824 */ /* 0x000fca00008e06fc */
[----:B------:R0:W3:Y:S02]  /*7570*/  @!P0 LDG.E.U16 R171, desc[UR16][R152.64] ;  /* 0x0000001098ab8981 */ /* 0x0000e4000c1e1500 */
[-C--:B0-----:R-:W-:Y:S02]  /*7580*/  IADD3 R152, P1, R227, R251.reuse, RZ ;  /* 0x000000fbe3987210 */ /* 0x081fe40007f3e0ff */
[----:B------:R-:W2:Y:S03]  /*7590*/  LDL R227, [R1+0x170] ;  /* 0x0001700001e37983 */ /* 0x000ea60000100800 */
[----:B------:R-:W-:Y:S02]  /*75a0*/  IMAD.X R153, R226, 0x1, R252, P1 ;  /* 0x00000001e2997824 */ /* 0x000fe400008e06fc */
[----:B------:R-:W4:Y:S04]  /*75b0*/  LDL R226, [R1+0x160] ;  /* 0x0001600001e27983 */ /* 0x000f280000100800 */
[----:B------:R0:W3:Y:S04]  /*75c0*/  @!P0 LDG.E.U16 R170, desc[UR16][R152.64] ;  /* 0x0000001098aa8981 */ /* 0x0000e8000c1e1500 */
[----:B------:R-:W2:Y:S04]  /*75d0*/  LDL.LU R229, [R1+0xc8] ;  /* 0x0000c80001e57983 */ /* 0x000ea80000300800 */
[----:B------:R-:W4:Y:S01]  /*75e0*/  LDL.LU R228, [R1+0x180] ;  /* 0x0001800001e47983 */ /* 0x000f220000300800 */
[----:B0-----:R-:W-:-:S03]  /*75f0*/  IADD3 R152, P1, R244, R251, RZ ;  /* 0x000000fbf4987210 */ /* 0x001fc60007f3e0ff */
[----:B------:R-:W3:Y:S02]  /*7600*/  LDL.LU R242, [R1+0x19c] ;  /* 0x00019c0001f27983 */ /* 0x000ee40000300800 */
[----:B------:R-:W-:Y:S02]  /*7610*/  IMAD.X R153, R245, 0x1, R252, P1 ;  /* 0x00000001f5997824 */ /* 0x000fe400008e06fc */
[----:B------:R-:W3:Y:S04]  /*7620*/  LDL.LU R248, [R1+0xf4] ;  /* 0x0000f40001f87983 */ /* 0x000ee80000300800 */
[----:B------:R0:W3:Y:S04]  /*7630*/  @!P0 LDG.E.U16 R169, desc[UR16][R152.64] ;  /* 0x0000001098a98981 */ /* 0x0000e8000c1e1500 */
[----:B------:R-:W3:Y:S04]  /*7640*/  LDL.LU R0, [R1+0x1ac] ;  /* 0x0001ac0001007983 */ /* 0x000ee80000300800 */
[----:B------:R-:W-:Y:S01]  /*7650*/  STL [R1+0x220], R244 ;  /* 0x000220f401007387 */ /* 0x000fe20000100800 */
[----:B0-----:R-:W-:-:S03]  /*7660*/  IADD3 R152, P1, R236, R251, RZ ;  /* 0x000000fbec987210 */ /* 0x001fc60007f3e0ff */
[----:B------:R-:W-:Y:S02]  /*7670*/  STL [R1+0x224], R245 ;  /* 0x000224f501007387 */ /* 0x000fe40000100800 */
[----:B------:R-:W-:Y:S02]  /*7680*/  IMAD.X R153, R237, 0x1, R252, P1 ;  /* 0x00000001ed997824 */ /* 0x000fe400008e06fc */
[----:B------:R-:W-:Y:S04]  /*7690*/  STL [R1+0x22c], R236 ;  /* 0x00022cec01007387 */ /* 0x000fe80000100800 */
[----:B------:R0:W-:Y:S04]  /*76a0*/  STL [R1+0x230], R237 ;  /* 0x000230ed01007387 */ /* 0x0001e80000100800 */
[----:B0-----:R-:W3:Y:S04]  /*76b0*/  LDL.LU R237, [R1+0xb8] ;  /* 0x0000b80001ed7983 */ /* 0x001ee80000300800 */
[----:B------:R0:W-:Y:S04]  /*76c0*/  STS.U16 [R219+UR8+0x1c80], R168 ;  /* 0x001c80a8db007988 */ /* 0x0001e80008000408 */
[----:B------:R1:W-:Y:S01]  /*76d0*/  STS.U16 [R219+UR8+0x80], R179 ;  /* 0x000080b3db007988 */ /* 0x0003e20008000408 */
[----:B0-----:R-:W-:-:S02]  /*76e0*/  PRMT R168, RZ, 0x7610, R168 ;  /* 0x00007610ffa87816 */ /* 0x001fc400000000a8 */
[----:B-1----:R-:W-:-:S04]  /*76f0*/  LOP3.LUT R179, R186, 0x20, RZ, 0x3c, !PT ;  /* 0x00000020bab37812 */ /* 0x002fc800078e3cff */
[----:B------:R4:W3:Y:S04]  /*7700*/  @!P0 LDG.E.U16 R168, desc[UR16][R152.64] ;  /* 0x0000001098a88981 */ /* 0x0008e8000c1e1500 */
[----:B------:R0:W-:Y:S02]  /*7710*/  STS.U16 [R179+UR8+0x100], R167 ;  /* 0x000100a7b3007988 */ /* 0x0001e40008000408 */
[----:B0-----:R-:W-:Y:S02]  /*7720*/  PRMT R167, RZ, 0x7610, R167 ;  /* 0x00007610ffa77816 */ /* 0x001fe400000000a7 */
[----:B------:R0:W-:Y:S02]  /*7730*/  STS.U16 [R179+UR8+0x500], R166 ;  /* 0x000500a6b3007988 */ /* 0x0001e40008000408 */
[----:B0-----:R-:W-:-:S02]  /*7740*/  PRMT R166, RZ, 0x7610, R166 ;  /* 0x00007610ffa67816 */ /* 0x001fc400000000a6 */
[----:B----4-:R-:W-:-:S05]  /*7750*/  IADD3 R152, P1, R228, R251, RZ ;  /* 0x000000fbe4987210 */ /* 0x010fca0007f3e0ff */
[----:B--2---:R-:W-:Y:S01]  /*7760*/  IMAD.X R153, R229, 0x1, R252, P1 ;  /* 0x00000001e5997824 */ /* 0x004fe200008e06fc */
[----:B------:R-:W-:Y:S04]  /*7770*/  STL [R1+0x234], R228 ;  /* 0x000234e401007387 */ /* 0x000fe80000100800 */
[----:B------:R0:W2:Y:S04]  /*7780*/  @!P0 LDG.E.U16 R167, desc[UR16][R152.64] ;  /* 0x0000001098a78981 */ /* 0x0000a8000c1e1500 */
[----:B------:R1:W-:Y:S04]  /*7790*/  STL [R1+0x238], R229 ;  /* 0x000238e501007387 */ /* 0x0003e80000100800 */
[----:B------:R-:W4:Y:S01]  /*77a0*/  LDL R230, [R1+0x120] ;  /* 0x0001200001e67983 */ /* 0x000f220000100800 */
[----:B0-----:R-:W-:-:S03]  /*77b0*/  IADD3 R152, P1, R227, R251, RZ ;  /* 0x000000fbe3987210 */ /* 0x001fc60007f3e0ff */
[----:B------:R-:W2:Y:S04]  /*77c0*/  LDL R219, [R1+0x60] ;  /* 0x0000600001db7983 */ /* 0x000ea80000100800 */
[----:B-1----:R-:W2:Y:S01]  /*77d0*/  LDL R229, [R1+0x1cc] ;  /* 0x0001cc0001e57983 */ /* 0x002ea20000100800 */
[----:B---3--:R-:W-:-:S03]  /*77e0*/  IMAD.X R153, R237, 0x1, R252, P1 ;  /* 0x00000001ed997824 */ /* 0x008fc600008e06fc */
[----:B------:R0:W-:Y:S04]  /*77f0*/  STL [R1+0x248], R237 ;  /* 0x000248ed01007387 */ /* 0x0001e80000100800 */
[----:B------:R1:W3:Y:S04]  /*7800*/  @!P0 LDG.E.U16 R166, desc[UR16][R152.64] ;  /* 0x0000001098a68981 */ /* 0x0002e8000c1e1500 */
[----:B0-----:R-:W4:Y:S04]  /*7810*/  LDL.LU R237, [R1+0xa8] ;  /* 0x0000a80001ed7983 */ /* 0x001f280000300800 */
[----:B------:R-:W3:Y:S04]  /*7820*/  LDL R228, [R1+0x114] ;  /* 0x0001140001e47983 */ /* 0x000ee80000100800 */
[----:B------:R-:W3:Y:S01]  /*7830*/  LDL R227, [R1+0x1bc] ;  /* 0x0001bc0001e37983 */ /* 0x000ee20000100800 */
[----:B-1----:R-:W-:-:S03]  /*7840*/  IADD3 R152, P1, R226, R251, RZ ;  /* 0x000000fbe2987210 */ /* 0x002fc60007f3e0ff */
[----:B------:R-:W3:Y:S04]  /*7850*/  LDL R226, [R1+0x104] ;  /* 0x0001040001e27983 */ /* 0x000ee80000100800 */
[----:B------:R0:W-:Y:S02]  /*7860*/  STS.U16 [R179+UR8+0x900], R165 ;  /* 0x000900a5b3007988 */ /* 0x0001e40008000408 */
[----:B0-----:R-:W-:Y:S02]  /*7870*/  PRMT R165, RZ, 0x7610, R165 ;  /* 0x00007610ffa57816 */ /* 0x001fe400000000a5 */
[----:B------:R0:W-:Y:S02]  /*7880*/  STS.U16 [R179+UR8+0xd00], R164 ;  /* 0x000d00a4b3007988 */ /* 0x0001e40008000408 */
[----:B0-----:R-:W-:-:S02]  /*7890*/  PRMT R164, RZ, 0x7610, R164 ;  /* 0x00007610ffa47816 */ /* 0x001fc400000000a4 */
[----:B------:R0:W-:Y:S02]  /*78a0*/  STS.U16 [R179+UR8+0x1100], R163 ;  /* 0x001100a3b3007988 */ /* 0x0001e40008000408 */
[----:B0-----:R-:W-:Y:S02]  /*78b0*/  PRMT R163, RZ, 0x7610, R163 ;  /* 0x00007610ffa37816 */ /* 0x001fe400000000a3 */
[----:B------:R0:W-:Y:S04]  /*78c0*/  STS.U16 [R179+UR8+0x1500], R162 ;  /* 0x001500a2b3007988 */ /* 0x0001e80008000408 */
[----:B------:R1:W-:Y:S01]  /*78d0*/  STS.U16 [R179+UR8+0x1d00], R154 ;  /* 0x001d009ab3007988 */ /* 0x0003e20008000408 */
[----:B0-----:R-:W-:-:S03]  /*78e0*/  PRMT R162, RZ, 0x7610, R162 ;  /* 0x00007610ffa27816 */ /* 0x001fc600000000a2 */
[----:B------:R2:W-:Y:S01]  /*78f0*/  STS.U16 [R179+UR8+0x1900], R155 ;  /* 0x0019009bb3007988 */ /* 0x0005e20008000408 */
[----:B----4-:R-:W-:-:S05]  /*7900*/  IMAD.X R153, R237, 0x1, R252, P1 ;  /* 0x00000001ed997824 */ /* 0x010fca00008e06fc */
[----:B------:R0:W4:Y:S02]  /*7910*/  @!P0 LDG.E.U16 R165, desc[UR16][R152.64] ;  /* 0x0000001098a58981 */ /* 0x000124000c1e1500 */
[----:B0-----:R-:W-:-:S05]  /*7920*/  IADD3 R152, P1, R238, R251, RZ ;  /* 0x000000fbee987210 */ /* 0x001fca0007f3e0ff */
[----:B------:R-:W-:-:S05]  /*7930*/  IMAD.X R153, R235, 0x1, R252, P1 ;  /* 0x00000001eb997824 */ /* 0x000fca00008e06fc */
[----:B------:R0:W4:Y:S02]  /*7940*/  @!P0 LDG.E.U16 R164, desc[UR16][R152.64] ;  /* 0x0000001098a48981 */ /* 0x000124000c1e1500 */
[----:B0-----:R-:W-:-:S05]  /*7950*/  IADD3 R152, P1, R234, R251, RZ ;  /* 0x000000fbea987210 */ /* 0x001fca0007f3e0ff */
[----:B------:R-:W-:-:S05]  /*7960*/  IMAD.X R153, R233, 0x1, R252, P1 ;  /* 0x00000001e9997824 */ /* 0x000fca00008e06fc */
[----:B------:R0:W4:Y:S02]  /*7970*/  @!P0 LDG.E.U16 R163, desc[UR16][R152.64] ;  /* 0x0000001098a38981 */ /* 0x000124000c1e1500 */
[----:B0-----:R-:W-:-:S05]  /*7980*/  IADD3 R152, P1, R232, R251, RZ ;  /* 0x000000fbe8987210 */ /* 0x001fca0007f3e0ff */
[----:B------:R-:W-:Y:S01]  /*7990*/  IMAD.X R153, R231, 0x1, R252, P1 ;  /* 0x00000001e7997824 */ /* 0x000fe200008e06fc */
[----:B-1----:R-:W-:-:S04]  /*79a0*/  IADD3 R154, P1, R230, R251, RZ ;  /* 0x000000fbe69a7210 */ /* 0x002fc80007f3e0ff */
[----:B------:R0:W4:Y:S01]  /*79b0*/  @!P0 LDG.E.U16 R162, desc[UR16][R152.64] ;  /* 0x0000001098a28981 */ /* 0x000122000c1e1500 */
[----:B--2---:R-:W-:Y:S01]  /*79c0*/  IMAD.X R155, R219, 0x1, R252, P1 ;  /* 0x00000001db9b7824 */ /* 0x004fe200008e06fc */
[----:B------:R-:W-:Y:S02]  /*79d0*/  LOP3.LUT R219, R186, 0x30, RZ, 0x3c, !PT ;  /* 0x00000030badb7812 */ /* 0x000fe400078e3cff */
[----:B0-----:R-:W-:Y:S01]  /*79e0*/  PRMT R152, RZ, 0x7610, R152 ;  /* 0x00007610ff987816 */ /* 0x001fe20000000098 */
[----:B------:R-:W-:Y:S04]  /*79f0*/  STL [R1+0x264], R237 ;  /* 0x000264ed01007387 */ /* 0x000fe80000100800 */
[----:B------:R0:W-:Y:S04]  /*7a00*/  STS.U16 [R219+UR8+0x180], R157 ;  /* 0x0001809ddb007988 */ /* 0x0001e80008000408 */
[----:B------:R1:W2:Y:S04]  /*7a10*/  @!P0 LDG.E.U16 R152, desc[UR16][R154.64] ;  /* 0x000000109a988981 */ /* 0x0002a8000c1e1500 */
[----:B------:R-:W4:Y:S01]  /*7a20*/  LDL.LU R243, [R1+0xe4] ;  /* 0x0000e40001f37983 */ /* 0x000f220000300800 */
[----:B0-----:R-:W-:-:S03]  /*7a30*/  PRMT R157, RZ, 0x7610, R157 ;  /* 0x00007610ff9d7816 */ /* 0x001fc6000000009d */
[----:B------:R-:W2:Y:S01]  /*7a40*/  LDL.LU R234, [R1+0x18c] ;  /* 0x00018c0001ea7983 */ /* 0x000ea20000300800 */
[----:B-1----:R-:W-:-:S03]  /*7a50*/  IADD3 R154, P1, R229, R251, RZ ;  /* 0x000000fbe59a7210 */ /* 0x002fc60007f3e0ff */
[----:B------:R-:W2:Y:S02]  /*7a60*/  LDL.LU R235, [R1+0xd4] ;  /* 0x0000d40001eb7983 */ /* 0x000ea40000300800 */
[----:B---3--:R-:W-:Y:S02]  /*7a70*/  IMAD.X R155, R228, 0x1, R252, P1 ;  /* 0x00000001e49b7824 */ /* 0x008fe400008e06fc */
[----:B------:R-:W3:Y:S04]  /*7a80*/  LDL R229, [R1+0x15c] ;  /* 0x00015c0001e57983 */ /* 0x000ee80000100800 */
[----:B------:R0:W3:Y:S04]  /*7a90*/  @!P0 LDG.E.U16 R157, desc[UR16][R154.64] ;  /* 0x000000109a9d8981 */ /* 0x0000e8000c1e1500 */
[----:B------:R-:W3:Y:S04]  /*7aa0*/  LDL R239, [R1+0x13c] ;  /* 0x00013c0001ef7983 */ /* 0x000ee80000100800 */
[----:B------:R-:W3:Y:S01]  /*7ab0*/  LDL R238, [R1+0x84] ;  /* 0x0000840001ee7983 */ /* 0x000ee20000100800 */
[----:B0-----:R-:W-:-:S03]  /*7ac0*/  IADD3 R154, P1, R227, R251, RZ ;  /* 0x000000fbe39a7210 */ /* 0x001fc60007f3e0ff */
[----:B------:R-:W3:Y:S04]  /*7ad0*/  LDL R236, [R1+0x12c] ;  /* 0x00012c0001ec7983 */ /* 0x000ee80000100800 */
[----:B------:R-:W3:Y:S01]  /*7ae0*/  LDL R233, [R1+0x6c] ;  /* 0x00006c0001e97983 */ /* 0x000ee20000100800 */
[----:B------:R-:W-:-:S03]  /*7af0*/  IMAD.X R155, R226, 0x1, R252, P1 ;  /* 0x00000001e29b7824 */ /* 0x000fc600008e06fc */
[----:B------:R-:W3:Y:S04]  /*7b00*/  LDL.LU R237, [R1+0x94] ;  /* 0x0000940001ed7983 */ /* 0x000ee80000300800 */
[----:B------:R-:W3:Y:S04]  /*7b10*/  LDL.LU R228, [R1+0xb4] ;  /* 0x0000b40001e47983 */ /* 0x000ee80000300800 */
[----:B------:R-:W3:Y:S04]  /*7b20*/  LDL.LU R249, [R1+0x16c] ;  /* 0x00016c0001f97983 */ /* 0x000ee80000300800 */
[----:B------:R-:W3:Y:S04]  /*7b30*/  LDL.LU R227, [R1+0xc4] ;  /* 0x0000c40001e37983 */ /* 0x000ee80000300800 */
[----:B------:R-:W3:Y:S04]  /*7b40*/  LDL.LU R226, [R1+0x17c] ;  /* 0x00017c0001e27983 */ /* 0x000ee80000300800 */
[----:B------:R0:W-:Y:S04]  /*7b50*/  STS.U16 [R219+UR8+0x580], R156 ;  /* 0x0005809cdb007988 */ /* 0x0001e80008000408 */
[----:B------:R1:W-:Y:S01]  /*7b60*/  STS.U16 [R219+UR8+0x980], R178 ;  /* 0x000980b2db007988 */ /* 0x0003e20008000408 */
[----:B0-----:R-:W-:-:S02]  /*7b70*/  PRMT R156, RZ, 0x7610, R156 ;  /* 0x00007610ff9c7816 */ /* 0x001fc4000000009c */
[----:B-1----:R-:W-:-:S04]  /*7b80*/  IADD3 R178, P1, R0, R251, RZ ;  /* 0x000000fb00b27210 */ /* 0x002fc80007f3e0ff */
[----:B------:R0:W3:Y:S01]  /*7b90*/  @!P0 LDG.E.U16 R156, desc[UR16][R154.64] ;  /* 0x000000109a9c8981 */ /* 0x0000e2000c1e1500 */
[----:B------:R-:W-:Y:S01]  /*7ba0*/  IMAD.X R179, R248, 0x1, R252, P1 ;  /* 0x00000001f8b37824 */ /* 0x000fe200008e06fc */
[----:B0-----:R-:W-:-:S06]  /*7bb0*/  PRMT R155, RZ, 0x7610, R155 ;  /* 0x00007610ff9b7816 */ /* 0x001fcc000000009b */
[----:B------:R0:W3:Y:S01]  /*7bc0*/  @!P0 LDG.E.U16 R155, desc[UR16][R178.64] ;  /* 0x00000010b29b8981 */ /* 0x0000e2000c1e1500 */
[----:B------:R-:W-:Y:S02]  /*7bd0*/  PRMT R154, RZ, 0x7610, R154 ;  /* 0x00007610ff9a7816 */ /* 0x000fe4000000009a */
[----:B0-----:R-:W-:Y:S02]  /*7be0*/  IADD3 R178, P1, R242, R251, RZ ;  /* 0x000000fbf2b27210 */ /* 0x001fe40007f3e0ff */
[----:B------:R-:W-:Y:S01]  /*7bf0*/  PRMT R153, RZ, 0x7610, R153 ;  /* 0x00007610ff997816 */ /* 0x000fe20000000099 */
[----:B------:R-:W-:Y:S04]  /*7c00*/  STS.U16 [R219+UR8+0x1580], R180 ;  /* 0x001580b4db007988 */ /* 0x000fe80008000408 */
[----:B------:R-:W-:Y:S04]  /*7c10*/  STS.U16 [R219+UR8+0x1180], R181 ;  /* 0x001180b5db007988 */ /* 0x000fe80008000408 */
[----:B------:R-:W-:Y:S04]  /*7c20*/  STL [R1+0x228], R0 ;  /* 0x0002280001007387 */ /* 0x000fe80000100800 */
[----:B------:R-:W-:Y:S04]  /*7c30*/  STL [R1+0x23c], R248 ;  /* 0x00023cf801007387 */ /* 0x000fe80000100800 */
[----:B------:R-:W-:Y:S04]  /*7c40*/  STL [R1+0x240], R242 ;  /* 0x000240f201007387 */ /* 0x000fe80000100800 */
[----:B------:R-:W-:Y:S04]  /*7c50*/  STS.U16 [R219+UR8+0x1d80], R184 ;  /* 0x001d80b8db007988 */ /* 0x000fe80008000408 */
[----:B------:R-:W-:Y:S04]  /*7c60*/  STS.U16 [R219+UR8+0xd80], R206 ;  /* 0x000d80cedb007988 */ /* 0x000fe80008000408 */
[----:B------:R-:W-:Y:S01]  /*7c70*/  STS.U16 [R219+UR8+0x1980], R185 ;  /* 0x001980b9db007988 */ /* 0x000fe20008000408 */
[----:B----4-:R-:W-:-:S05]  /*7c80*/  IMAD.X R179, R243, 0x1, R252, P1 ;  /* 0x00000001f3b37824 */ /* 0x010fca00008e06fc */
[----:B------:R2:W4:Y:S02]  /*7c90*/  @!P0 LDG.E.U16 R154, desc[UR16][R178.64] ;  /* 0x00000010b29a8981 */ /* 0x000524000c1e1500 */
[----:B--2---:R-:W-:-:S05]  /*7ca0*/  IADD3 R178, P1, R234, R251, RZ ;  /* 0x000000fbeab27210 */ /* 0x004fca0007f3e0ff */
[----:B------:R-:W-:-:S05]  /*7cb0*/  IMAD.X R179, R235, 0x1, R252, P1 ;  /* 0x00000001ebb37824 */ /* 0x000fca00008e06fc */
[----:B------:R0:W2:Y:S04]  /*7cc0*/  @!P0 LDG.E.U16 R153, desc[UR16][R178.64] ;  /* 0x00000010b2998981 */ /* 0x0000a8000c1e1500 */
[----:B------:R-:W-:Y:S01]  /*7cd0*/  STL [R1+0x244], R243 ;  /* 0x000244f301007387 */ /* 0x000fe20000100800 */
[----:B0-----:R-:W-:-:S03]  /*7ce0*/  PRMT R178, RZ, 0x7610, R178 ;  /* 0x00007610ffb27816 */ /* 0x001fc600000000b2 */
[----:B------:R0:W-:Y:S04]  /*7cf0*/  STL [R1+0x24c], R234 ;  /* 0x00024cea01007387 */ /* 0x0001e80000100800 */
[----:B0-----:R-:W4:Y:S01]  /*7d00*/  LDL.LU R234, [R1+0xa4] ;  /* 0x0000a40001ea7983 */ /* 0x001f220000300800 */
[----:B---3--:R-:W-:-:S05]  /*7d10*/  IADD3 R180, P1, R226, R251, RZ ;  /* 0x000000fbe2b47210 */ /* 0x008fca0007f3e0ff */
[----:B------:R-:W-:Y:S01]  /*7d20*/  IMAD.X R181, R227, 0x1, R252, P1 ;  /* 0x00000001e3b57824 */ /* 0x000fe200008e06fc */
[----:B------:R-:W-:Y:S04]  /*7d30*/  STL [R1+0x250], R235 ;  /* 0x000250eb01007387 */ /* 0x000fe80000100800 */
[----:B------:R0:W3:Y:S04]  /*7d40*/  @!P0 LDG.E.U16 R178, desc[UR16][R180.64] ;  /* 0x00000010b4b28981 */ /* 0x0000e8000c1e1500 */
[----:B------:R-:W-:Y:S01]  /*7d50*/  STL [R1+0x254], R226 ;  /* 0x000254e201007387 */ /* 0x000fe20000100800 */
[----:B0-----:R-:W-:-:S03]  /*7d60*/  IADD3 R180, P1, R249, R251, RZ ;  /* 0x000000fbf9b47210 */ /* 0x001fc60007f3e0ff */
[----:B------:R-:W-:Y:S04]  /*7d70*/  STL [R1+0x258], R227 ;  /* 0x000258e301007387 */ /* 0x000fe80000100800 */
[----:B------:R-:W-:Y:S01]  /*7d80*/  STL [R1+0x25c], R249 ;  /* 0x00025cf901007387 */ /* 0x000fe20000100800 */
[----:B------:R-:W-:-:S03]  /*7d90*/  IMAD.X R181, R228, 0x1, R252, P1 ;  /* 0x00000001e4b57824 */ /* 0x000fc600008e06fc */
[----:B------:R0:W-:Y:S04]  /*7da0*/  STL [R1+0x260], R228 ;  /* 0x000260e401007387 */ /* 0x0001e80000100800 */
[----:B0-----:R-:W2:Y:S04]  /*7db0*/  LDL.LU R228, [R1+0x14c] ;  /* 0x00014c0001e47983 */ /* 0x001ea80000300800 */
[----:B------:R-:W3:Y:S04]  /*7dc0*/  LDL R232, [R1+0x11c] ;  /* 0x00011c0001e87983 */ /* 0x000ee80000100800 */
[----:B------:R-:W3:Y:S04]  /*7dd0*/  LDL R231, [R1+0x5c] ;  /* 0x00005c0001e77983 */ /* 0x000ee80000100800 */
[----:B------:R-:W3:Y:S01]  /*7de0*/  LDL R230, [R1+0x1c8] ;  /* 0x0001c80001e67983 */ /* 0x000ee20000100800 */
[----:B------:R-:W-:-:S03]  /*7df0*/  IADD3 R184, P1, R229, R251, RZ ;  /* 0x000000fbe5b87210 */ /* 0x000fc60007f3e0ff */
[----:B------:R-:W3:Y:S04]  /*7e00*/  LDL R229, [R1+0x110] ;  /* 0x0001100001e57983 */ /* 0x000ee80000100800 */
[----:B------:R-:W3:Y:S04]  /*7e10*/  LDL R227, [R1+0x1a8] ;  /* 0x0001a80001e37983 */ /* 0x000ee80000100800 */
[----:B------:R-:W3:Y:S04]  /*7e20*/  LDL R226, [R1+0xf0] ;  /* 0x0000f00001e27983 */ /* 0x000ee80000100800 */
[----:B------:R-:W3:Y:S04]  /*7e30*/  LDL R219, [R1+0x1b8] ;  /* 0x0001b80001db7983 */ /* 0x000ee80000100800 */
[----:B------:R-:W3:Y:S01]  /*7e40*/  LDL R0, [R1+0x100] ;  /* 0x0001000001007983 */ /* 0x000ee20000100800 */
[----:B------:R-:W-:-:S06]  /*7e50*/  PRMT R179, RZ, 0x7610, R179 ;  /* 0x00007610ffb37816 */ /* 0x000fcc00000000b3 */
[----:B------:R0:W3:Y:S02]  /*7e60*/  @!P0 LDG.E.U16 R179, desc[UR16][R180.64] ;  /* 0x00000010b4b38981 */ /* 0x0000e4000c1e1500 */
[----:B0-----:R-:W-:Y:S02]  /*7e70*/  PRMT R180, RZ, 0x7610, R180 ;  /* 0x00007610ffb47816 */ /* 0x001fe400000000b4 */
[----:B------:R-:W-:Y:S02]  /*7e80*/  PRMT R181, RZ, 0x7610, R181 ;  /* 0x00007610ffb57816 */ /* 0x000fe400000000b5 */
[----:B------:R-:W-:-:S05]  /*7e90*/  LOP3.LUT R206, R186, 0x40, RZ, 0x3c, !PT ;  /* 0x00000040bace7812 */ /* 0x000fca00078e3cff */
[----:B------:R0:W-:Y:S02]  /*7ea0*/  STS.U16 [R206+UR8+0x600], R187 ;  /* 0x000600bbce007988 */ /* 0x0001e40008000408 */
[----:B0-----:R-:W-:Y:S02]  /*7eb0*/  PRMT R187, RZ, 0x7610, R187 ;  /* 0x00007610ffbb7816 */ /* 0x001fe400000000bb */
[----:B------:R0:W-:Y:S02]  /*7ec0*/  STS.U16 [R206+UR8+0xa00], R188 ;  /* 0x000a00bcce007988 */ /* 0x0001e40008000408 */
[----:B0-----:R-:W-:Y:S02]  /*7ed0*/  PRMT R188, RZ, 0x7610, R188 ;  /* 0x00007610ffbc7816 */ /* 0x001fe400000000bc */
[----:B------:R0:W-:Y:S02]  /*7ee0*/  STS.U16 [R206+UR8+0xe00], R191 ;  /* 0x000e00bfce007988 */ /* 0x0001e40008000408 */
[----:B0-----:R-:W-:-:S02]  /*7ef0*/  PRMT R191, RZ, 0x7610, R191 ;  /* 0x00007610ffbf7816 */ /* 0x001fc400000000bf */
[----:B------:R0:W-:Y:S02]  /*7f00*/  STS.U16 [R206+UR8+0x1200], R192 ;  /* 0x001200c0ce007988 */ /* 0x0001e40008000408 */
[----:B0-----:R-:W-:Y:S02]  /*7f10*/  PRMT R192, RZ, 0x7610, R192 ;  /* 0x00007610ffc07816 */ /* 0x001fe400000000c0 */
[----:B------:R0:W-:Y:S02]  /*7f20*/  STS.U16 [R206+UR8+0x1600], R193 ;  /* 0x001600c1ce007988 */ /* 0x0001e40008000408 */
[----:B0-----:R-:W-:Y:S01]  /*7f30*/  PRMT R193, RZ, 0x7610, R193 ;  /* 0x00007610ffc17816 */ /* 0x001fe200000000c1 */
[----:B----4-:R-:W-:-:S05]  /*7f40*/  IMAD.X R185, R234, 0x1, R252, P1 ;  /* 0x00000001eab97824 */ /* 0x010fca00008e06fc */
[----:B------:R2:W4:Y:S02]  /*7f50*/  @!P0 LDG.E.U16 R180, desc[UR16][R184.64] ;  /* 0x00000010b8b48981 */ /* 0x000524000c1e1500 */
[----:B--2---:R-:W-:-:S05]  /*7f60*/  IADD3 R184, P1, R228, R251, RZ ;  /* 0x000000fbe4b87210 */ /* 0x004fca0007f3e0ff */
[----:B------:R-:W-:-:S05]  /*7f70*/  IMAD.X R185, R237, 0x1, R252, P1 ;  /* 0x00000001edb97824 */ /* 0x000fca00008e06fc */
[----:B------:R0:W2:Y:S02]  /*7f80*/  @!P0 LDG.E.U16 R181, desc[UR16][R184.64] ;  /* 0x00000010b8b58981 */ /* 0x0000a4000c1e1500 */
[----:B0-----:R-:W-:-:S05]  /*7f90*/  IADD3 R184, P1, R239, R251, RZ ;  /* 0x000000fbefb87210 */ /* 0x001fca0007f3e0ff */
[----:B------:R-:W-:-:S05]  /*7fa0*/  IMAD.X R185, R238, 0x1, R252, P1 ;  /* 0x00000001eeb97824 */ /* 0x000fca00008e06fc */
[----:B------:R0:W2:Y:S02]  /*7fb0*/  @!P0 LDG.E.U16 R187, desc[UR16][R184.64] ;  /* 0x00000010b8bb8981 */ /* 0x0000a4000c1e1500 */
[----:B0-----:R-:W-:-:S05]  /*7fc0*/  IADD3 R184, P1, R236, R251, RZ ;  /* 0x000000fbecb87210 */ /* 0x001fca0007f3e0ff */
[----:B------:R-:W-:-:S05]  /*7fd0*/  IMAD.X R185, R233, 0x1, R252, P1 ;  /* 0x00000001e9b97824 */ /* 0x000fca00008e06fc */
[----:B------:R3:W2:Y:S02]  /*7fe0*/  @!P0 LDG.E.U16 R188, desc[UR16][R184.64] ;  /* 0x00000010b8bc8981 */ /* 0x0006a4000c1e1500 */
[----:B---3--:R-:W-:-:S05]  /*7ff0*/  IADD3 R184, P1, R232, R251, RZ ;  /* 0x000000fbe8b87210 */ /* 0x008fca0007f3e0ff */
[----:B------:R-:W-:-:S05]  /*8000*/  IMAD.X R185, R231, 0x1, R252, P1 ;  /* 0x00000001e7b97824 */ /* 0x000fca00008e06fc */
[----:B------:R0:W3:Y:S02]  /*8010*/  @!P0 LDG.E.U16 R191, desc[UR16][R184.64] ;  /* 0x00000010b8bf8981 */ /* 0x0000e4000c1e1500 */
[-C--:B0-----:R-:W-:Y:S02]  /*8020*/  IADD3 R184, P1, R230, R251.reuse, RZ ;  /* 0x000000fbe6b87210 */ /* 0x081fe40007f3e0ff */
[----:B------:R-:W-:Y:S03]  /*8030*/  STL [R1+0x268], R234 ;  /* 0x000268ea01007387 */ /* 0x000fe60000100800 */
[----:B------:R-:W-:Y:S01]  /*8040*/  IMAD.X R185, R229, 0x1, R252, P1 ;  /* 0x00000001e5b97824 */ /* 0x000fe200008e06fc */
[----:B------:R0:W-:Y:S04]  /*8050*/  STL [R1+0x27c], R228 ;  /* 0x00027ce401007387 */ /* 0x0001e80000100800 */
[----:B------:R1:W3:Y:S04]  /*8060*/  @!P0 LDG.E.U16 R192, desc[UR16][R184.64] ;  /* 0x00000010b8c08981 */ /* 0x0002e8000c1e1500 */
[----:B------:R-:W-:Y:S04]  /*8070*/  STL [R1+0x280], R237 ;  /* 0x000280ed01007387 */ /* 0x000fe80000100800 */
[----:B------:R-:W4:Y:S01]  /*8080*/  LDL.LU R241, [R1+0xe0] ;  /* 0x0000e00001f17983 */ /* 0x000f220000300800 */
[----:B-1----:R-:W-:-:S03]  /*8090*/  IADD3 R184, P1, R227, R251, RZ ;  /* 0x000000fbe3b87210 */ /* 0x002fc60007f3e0ff */
[----:B------:R-:W2:Y:S02]  /*80a0*/  LDL.LU R240, [R1+0x198] ;  /* 0x0001980001f07983 */ /* 0x000ea40000300800 */
[----:B------:R-:W-:Y:S02]  /*80b0*/  IMAD.X R185, R226, 0x1, R252, P1 ;  /* 0x00000001e2b97824 */ /* 0x000fe400008e06fc */
[----:B------:R-:W3:Y:S04]  /*80c0*/  LDL.LU R233, [R1+0xd0] ;  /* 0x0000d00001e97983 */ /* 0x000ee80000300800 */
[----:B------:R1:W3:Y:S04]  /*80d0*/  @!P0 LDG.E.U16 R193, desc[UR16][R184.64] ;  /* 0x00000010b8c18981 */ /* 0x0002e8000c1e1500 */
[----:B------:R-:W3:Y:S04]  /*80e0*/  LDL.LU R232, [R1+0x188] ;  /* 0x0001880001e87983 */ /* 0x000ee80000300800 */
[----:B------:R-:W3:Y:S01]  /*80f0*/  LDL R230, [R1+0x1c4] ;  /* 0x0001c40001e67983 */ /* 0x000ee20000100800 */
[----:B-1----:R-:W-:-:S03]  /*8100*/  IADD3 R184, P1, R219, R251, RZ ;  /* 0x000000fbdbb87210 */ /* 0x002fc60007f3e0ff */
[----:B------:R-:W3:Y:S02]  /*8110*/  LDL R219, [R1+0x90] ;  /* 0x0000900001db7983 */ /* 0x000ee40000100800 */
[----:B------:R-:W-:Y:S02]  /*8120*/  IMAD.X R185, R0, 0x1, R252, P1 ;  /* 0x0000000100b97824 */ /* 0x000fe400008e06fc */
[----:B0-----:R-:W3:Y:S04]  /*8130*/  LDL R228, [R1+0x10c] ;  /* 0x00010c0001e47983 */ /* 0x001ee80000100800 */
[----:B------:R-:W3:Y:S04]  /*8140*/  LDL R227, [R1+0x1b4] ;  /* 0x0001b40001e37983 */ /* 0x000ee80000100800 */
[----:B------:R-:W3:Y:S04]  /*8150*/  LDL R0, [R1+0xfc] ;  /* 0x0000fc0001007983 */ /* 0x000ee80000100800 */
[----:B------:R-:W3:Y:S04]  /*8160*/  LDL.LU R234, [R1+0x148] ;  /* 0x0001480001ea7983 */ /* 0x000ee80000300800 */
[----:B------:R-:W3:Y:S04]  /*8170*/  LDL.LU R226, [R1+0xa0] ;  /* 0x0000a00001e27983 */ /* 0x000ee80000300800 */
[----:B------:R-:W3:Y:S04]  /*8180*/  LDL.LU R235, [R1+0x158] ;  /* 0x0001580001eb7983 */ /* 0x000ee80000300800 */
[----:B------:R-:W3:Y:S04]  /*8190*/  LDL.LU R248, [R1+0xb0] ;  /* 0x0000b00001f87983 */ /* 0x000ee80000300800 */
[----:B------:R-:W3:Y:S04]  /*81a0*/  LDL.LU R229, [R1+0x168] ;  /* 0x0001680001e57983 */ /* 0x000ee80000300800 */
[----:B------:R-:W3:Y:S04]  /*81b0*/  LDL.LU R245, [R1+0xc0] ;  /* 0x0000c00001f57983 */ /* 0x000ee80000300800 */
[----:B------:R-:W3:Y:S04]  /*81c0*/  LDL.LU R244, [R1+0x178] ;  /* 0x0001780001f47983 */ /* 0x000ee80000300800 */
[----:B------:R0:W-:Y:S04]  /*81d0*/  STS.U16 [R206+UR8+0x1a00], R204 ;  /* 0x001a00ccce007988 */ /* 0x0001e80008000408 */
[----:B------:R1:W-:Y:S04]  /*81e0*/  STS.U16 [R206+UR8+0x1e00], R203 ;  /* 0x001e00cbce007988 */ /* 0x0003e80008000408 */
[----:B------:R1:W-:Y:S01]  /*81f0*/  STS.U16 [R206+UR8+0x200], R205 ;  /* 0x000200cdce007988 */ /* 0x0003e20008000408 */
[----:B0-----:R-:W-:-:S03]  /*8200*/  PRMT R204, RZ, 0x7610, R204 ;  /* 0x00007610ffcc7816 */ /* 0x001fc600000000cc */
[----:B------:R-:W3:Y:S04]  /*8210*/  LDL.LU R238, [R1+0x194] ;  /* 0x0001940001ee7983 */ /* 0x000ee80000300800 */
[----:B------:R2:W3:Y:S01]  /*8220*/  @!P0 LDG.E.U16 R204, desc[UR16][R184.64] ;  /* 0x00000010b8cc8981 */ /* 0x0004e2000c1e1500 */
[----:B-1----:R-:W-:Y:S02]  /*8230*/  PRMT R203, RZ, 0x7610, R203 ;  /* 0x00007610ffcb7816 */ /* 0x002fe400000000cb */
[----:B------:R-:W-:Y:S01]  /*8240*/  LOP3.LUT R205, R186, 0x50, RZ, 0x3c, !PT ;  /* 0x00000050bacd7812 */ /* 0x000fe200078e3cff */
[----:B------:R-:W3:Y:S04]  /*8250*/  LDL.LU R247, [R1+0xec] ;  /* 0x0000ec0001f77983 */ /* 0x000ee80000300800 */
[----:B------:R0:W-:Y:S04]  /*8260*/  STS.U16 [R205+UR8+0x280], R202 ;  /* 0x000280cacd007988 */ /* 0x0001e80008000408 */
[----:B------:R-:W3:Y:S01]  /*8270*/  LDL.LU R246, [R1+0x1a4] ;  /* 0x0001a40001f67983 */ /* 0x000ee20000300800 */
[----:B0-----:R-:W-:-:S03]  /*8280*/  PRMT R202, RZ, 0x7610, R202 ;  /* 0x00007610ffca7816 */ /* 0x001fc600000000ca */
[----:B------:R0:W-:Y:S02]  /*8290*/  STS.U16 [R205+UR8+0x680], R201 ;  /* 0x000680c9cd007988 */ /* 0x0001e40008000408 */
[----:B0-----:R-:W-:Y:S02]  /*82a0*/  PRMT R201, RZ, 0x7610, R201 ;  /* 0x00007610ffc97816 */ /* 0x001fe400000000c9 */
[----:B------:R0:W-:Y:S02]  /*82b0*/  STS.U16 [R205+UR8+0xa80], R200 ;  /* 0x000a80c8cd007988 */ /* 0x0001e40008000408 */
[----:B0-----:R-:W-:Y:S02]  /*82c0*/  PRMT R200, RZ, 0x7610, R200 ;  /* 0x00007610ffc87816 */ /* 0x001fe400000000c8 */
[----:B--2---:R-:W-:-:S05]  /*82d0*/  IADD3 R184, P1, R240, R251, RZ ;  /* 0x000000fbf0b87210 */ /* 0x004fca0007f3e0ff */
[----:B----4-:R-:W-:-:S05]  /*82e0*/  IMAD.X R185, R241, 0x1, R252, P1 ;  /* 0x00000001f1b97824 */ /* 0x010fca00008e06fc */
[----:B------:R3:W2:Y:S02]  /*82f0*/  @!P0 LDG.E.U16 R203, desc[UR16][R184.64] ;  /* 0x00000010b8cb8981 */ /* 0x0006a4000c1e1500 */
[-C--:B---3--:R-:W-:Y:S02]  /*8300*/  IADD3 R184, P1, R232, R251.reuse, RZ ;  /* 0x000000fbe8b87210 */ /* 0x088fe40007f3e0ff */
[----:B------:R-:W-:Y:S03]  /*8310*/  STL [R1+0x26c], R240 ;  /* 0x00026cf001007387 */ /* 0x000fe60000100800 */
[----:B------:R-:W-:Y:S01]  /*8320*/  IMAD.X R185, R233, 0x1, R252, P1 ;  /* 0x00000001e9b97824 */ /* 0x000fe200008e06fc */
[----:B------:R-:W-:Y:S04]  /*8330*/  STL [R1+0x270], R241 ;  /* 0x000270f101007387 */ /* 0x000fe80000100800 */
[----:B------:R0:W3:Y:S04]  /*8340*/  @!P0 LDG.E.U16 R202, desc[UR16][R184.64] ;  /* 0x00000010b8ca8981 */ /* 0x0000e8000c1e1500 */
[----:B------:R1:W-:Y:S04]  /*8350*/  STL [R1+0x274], R232 ;  /* 0x000274e801007387 */ /* 0x0003e80000100800 */
[----:B-1----:R-:W4:Y:S04]  /*8360*/  LDL.LU R232, [R1+0x138] ;  /* 0x0001380001e87983 */ /* 0x002f280000300800 */
[----:B------:R1:W-:Y:S04]  /*8370*/  STL [R1+0x278], R233 ;  /* 0x000278e901007387 */ /* 0x0003e80000100800 */
[----:B-1----:R-:W2:Y:S01]  /*8380*/  LDL.LU R233, [R1+0x80] ;  /* 0x0000800001e97983 */ /* 0x002ea20000300800 */
[----:B0-----:R-:W-:-:S05]  /*8390*/  IADD3 R184, P1, R244, R251, RZ ;  /* 0x000000fbf4b87210 */ /* 0x001fca0007f3e0ff */
[----:B------:R-:W-:Y:S01]  /*83a0*/  IMAD.X R185, R245, 0x1, R252, P1 ;  /* 0x00000001f5b97824 */ /* 0x000fe200008e06fc */
[----:B------:R0:W-:Y:S04]  /*83b0*/  STL [R1+0x284], R244 ;  /* 0x000284f401007387 */ /* 0x0001e80000100800 */
[----:B------:R1:W3:Y:S04]  /*83c0*/  @!P0 LDG.E.U16 R201, desc[UR16][R184.64] ;  /* 0x00000010b8c98981 */ /* 0x0002e8000c1e1500 */
[----:B0-----:R-:W3:Y:S01]  /*83d0*/  LDL.LU R244, [R1+0x128] ;  /* 0x0001280001f47983 */ /* 0x001ee20000300800 */
[----:B-1----:R-:W-:-:S03]  /*83e0*/  IADD3 R184, P1, R229, R251, RZ ;  /* 0x000000fbe5b87210 */ /* 0x002fc60007f3e0ff */
[----:B------:R0:W-:Y:S02]  /*83f0*/  STL [R1+0x288], R245 ;  /* 0x000288f501007387 */ /* 0x0001e40000100800 */
[----:B------:R-:W-:-:S05]  /*8400*/  IMAD.X R185, R248, 0x1, R252, P1 ;  /* 0x00000001f8b97824 */ /* 0x000fca00008e06fc */
[----:B------:R1:W3:Y:S04]  /*8410*/  @!P0 LDG.E.U16 R200, desc[UR16][R184.64] ;  /* 0x00000010b8c88981 */ /* 0x0002e8000c1e1500 */
[----:B0-----:R-:W3:Y:S04]  /*8420*/  LDL.LU R245, [R1+0x68] ;  /* 0x0000680001f57983 */ /* 0x001ee80000300800 */
[----:B------:R-:W-:Y:S01]  /*8430*/  STL [R1+0x28c], R229 ;  /* 0x00028ce501007387 */ /* 0x000fe20000100800 */
[----:B-1----:R-:W-:-:S03]  /*8440*/  IADD3 R184, P1, R235, R251, RZ ;  /* 0x000000fbebb87210 */ /* 0x002fc60007f3e0ff */
[----:B------:R-:W-:Y:S04]  /*8450*/  STL [R1+0x290], R248 ;  /* 0x000290f801007387 */ /* 0x000fe80000100800 */
[----:B------:R0:W-:Y:S01]  /*8460*/  STL [R1+0x294], R235 ;  /* 0x000294eb01007387 */ /* 0x0001e20000100800 */
[----:B------:R-:W-:-:S03]  /*8470*/  IMAD.X R185, R226, 0x1, R252, P1 ;  /* 0x00000001e2b97824 */ /* 0x000fc600008e06fc */
[----:B0-----:R-:W3:Y:S04]  /*8480*/  LDL.LU R235, [R1+0x118] ;  /* 0x0001180001eb7983 */ /* 0x001ee80000300800 */
[----:B------:R0:W-:Y:S04]  /*8490*/  STL [R1+0x298], R226 ;  /* 0x000298e201007387 */ /* 0x0001e80000100800 */
[----:B0-----:R-:W3:Y:S04]  /*84a0*/  LDL.LU R226, [R1+0x58] ;  /* 0x0000580001e27983 */ /* 0x001ee80000300800 */
[----:B------:R0:W-:Y:S04]  /*84b0*/  STS.U16 [R205+UR8+0xe80], R199 ;  /* 0x000e80c7cd007988 */ /* 0x0001e80008000408 */
[----:B------:R1:W-:Y:S04]  /*84c0*/  STS.U16 [R205+UR8+0x1280], R198 ;  /* 0x001280c6cd007988 */ /* 0x0003e80008000408 */
[----:B------:R1:W-:Y:S01]  /*84d0*/  STS.U16 [R205+UR8+0x1680], R197 ;  /* 0x001680c5cd007988 */ /* 0x0003e20008000408 */
[----:B0-----:R-:W-:-:S03]  /*84e0*/  PRMT R199, RZ, 0x7610, R199 ;  /* 0x00007610ffc77816 */ /* 0x001fc600000000c7 */
[----:B------:R0:W-:Y:S04]  /*84f0*/  STS.U16 [R205+UR8+0x1a80], R196 ;  /* 0x001a80c4cd007988 */ /* 0x0001e80008000408 */
[----:B------:R0:W3:Y:S01]  /*8500*/  @!P0 LDG.E.U16 R199, desc[UR16][R184.64] ;  /* 0x00000010b8c78981 */ /* 0x0000e2000c1e1500 */
[----:B-1----:R-:W-:-:S03]  /*8510*/  PRMT R198, RZ, 0x7610, R198 ;  /* 0x00007610ffc67816 */ /* 0x002fc600000000c6 */
[----:B------:R1:W-:Y:S04]  /*8520*/  STS.U16 [R205+UR8+0x1e80], R195 ;  /* 0x001e80c3cd007988 */ /* 0x0003e80008000408 */
[----:B------:R-:W3:Y:S01]  /*8530*/  LDL.LU R239, [R1+0xdc] ;  /* 0x0000dc0001ef7983 */ /* 0x000ee20000300800 */
[----:B0-----:R-:W-:-:S05]  /*8540*/  IADD3 R184, P1, R234, R251, RZ ;  /* 0x000000fbeab87210 */ /* 0x001fca0007f3e0ff */
[----:B------:R-:W-:-:S05]  /*8550*/  IMAD.X R185, R219, 0x1, R252, P1 ;  /* 0x00000001dbb97824 */ /* 0x000fca00008e06fc */
[----:B------:R4:W3:Y:S01]  /*8560*/  @!P0 LDG.E.U16 R198, desc[UR16][R184.64] ;  /* 0x00000010b8c68981 */ /* 0x0008e2000c1e1500 */
[----:B------:R-:W-:Y:S02]  /*8570*/  PRMT R197, RZ, 0x7610, R197 ;  /* 0x00007610ffc57816 */ /* 0x000fe400000000c5 */
[----:B------:R-:W-:Y:S02]  /*8580*/  PRMT R196, RZ, 0x7610, R196 ;  /* 0x00007610ffc47816 */ /* 0x000fe400000000c4 */
[----:B-1----:R-:W-:Y:S02]  /*8590*/  PRMT R195, RZ, 0x7610, R195 ;  /* 0x00007610ffc37816 */ /* 0x002fe400000000c3 */
[----:B------:R-:W-:-:S05]  /*85a0*/  LOP3.LUT R219, R186, 0x60, RZ, 0x3c, !PT ;  /* 0x00000060badb7812 */ /* 0x000fca00078e3cff */
[----:B------:R0:W-:Y:S02]  /*85b0*/  STS.U16 [R219+UR8+0x300], R194 ;  /* 0x000300c2db007988 */ /* 0x0001e40008000408 */
[----:B0-----:R-:W-:Y:S02]  /*85c0*/  PRMT R194, RZ, 0x7610, R194 ;  /* 0x00007610ffc27816 */ /* 0x001fe400000000c2 */
[----:B----4-:R-:W-:-:S05]  /*85d0*/  IADD3 R184, P1, R232, R251, RZ ;  /* 0x000000fbe8b87210 */ /* 0x010fca0007f3e0ff */
[----:B--2---:R-:W-:-:S05]  /*85e0*/  IMAD.X R185, R233, 0x1, R252, P1 ;  /* 0x00000001e9b97824 */ /* 0x004fca00008e06fc */
[----:B------:R3:W2:Y:S02]  /*85f0*/  @!P0 LDG.E.U16 R197, desc[UR16][R184.64] ;  /* 0x00000010b8c58981 */ /* 0x0006a4000c1e1500 */
[----:B---3--:R-:W-:-:S05]  /*8600*/  IADD3 R184, P1, R244, R251, RZ ;  /* 0x000000fbf4b87210 */ /* 0x008fca0007f3e0ff */
[----:B------:R-:W-:-:S05]  /*8610*/  IMAD.X R185, R245, 0x1, R252, P1 ;  /* 0x00000001f5b97824 */ /* 0x000fca00008e06fc */
[----:B------:R0:W3:Y:S02]  /*8620*/  @!P0 LDG.E.U16 R196, desc[UR16][R184.64] ;  /* 0x00000010b8c48981 */ /* 0x0000e4000c1e1500 */
[----:B0-----:R-:W-:-:S05]  /*8630*/  IADD3 R184, P1, R235, R251, RZ ;  /* 0x000000fbebb87210 */ /* 0x001fca0007f3e0ff */
[----:B------:R-:W-:-:S05]  /*8640*/  IMAD.X R185, R226, 0x1, R252, P1 ;  /* 0x00000001e2b97824 */ /* 0x000fca00008e06fc */
[----:B------:R0:W4:Y:S02]  /*8650*/  @!P0 LDG.E.U16 R195, desc[UR16][R184.64] ;  /* 0x00000010b8c38981 */ /* 0x000124000c1e1500 */
[-C--:B0-----:R-:W-:Y:S02]  /*8660*/  IADD3 R184, P1, R230, R251.reuse, RZ ;  /* 0x000000fbe6b87210 */ /* 0x081fe40007f3e0ff */
[----:B------:R-:W2:Y:S03]  /*8670*/  LDL.LU R230, [R1+0x184] ;  /* 0x0001840001e67983 */ /* 0x000ea60000300800 */
[----:B------:R-:W-:Y:S01]  /*8680*/  IMAD.X R185, R228, 0x1, R252, P1 ;  /* 0x00000001e4b97824 */ /* 0x000fe200008e06fc */
[----:B------:R-:W3:Y:S04]  /*8690*/  LDL.LU R231, [R1+0xcc] ;  /* 0x0000cc0001e77983 */ /* 0x000ee80000300800 */
[----:B------:R-:W4:Y:S04]  /*86a0*/  LDL.LU R248, [R1+0x64] ;  /* 0x0000640001f87983 */ /* 0x000f280000300800 */
[----:B------:R-:W4:Y:S04]  /*86b0*/  LDL.LU R229, [R1+0x124] ;  /* 0x0001240001e57983 */ /* 0x000f280000300800 */
[----:B------:R-:W4:Y:S04]  /*86c0*/  LDL.LU R237, [R1+0x74] ;  /* 0x0000740001ed7983 */ /* 0x000f280000300800 */
[----:B------:R-:W4:Y:S04]  /*86d0*/  LDL.LU R228, [R1+0x134] ;  /* 0x0001340001e47983 */ /* 0x000f280000300800 */
[----:B------:R0:W4:Y:S04]  /*86e0*/  @!P0 LDG.E.U16 R194, desc[UR16][R184.64] ;  /* 0x00000010b8c28981 */ /* 0x000128000c1e1500 */
[----:B------:R-:W4:Y:S04]  /*86f0*/  LDL.LU R241, [R1+0x8c] ;  /* 0x00008c0001f17983 */ /* 0x000f280000300800 */
[----:B------:R-:W4:Y:S01]  /*8700*/  LDL.LU R240, [R1+0x144] ;  /* 0x0001440001f07983 */ /* 0x000f220000300800 */
[----:B0-----:R-:W-:-:S03]  /*8710*/  IADD3 R184, P1, R227, R251, RZ ;  /* 0x000000fbe3b87210 */ /* 0x001fc60007f3e0ff */
[----:B------:R-:W4:Y:S04]  /*8720*/  LDL.LU R249, [R1+0x9c] ;  /* 0x00009c0001f97983 */ /* 0x000f280000300800 */
[----:B------:R-:W4:Y:S01]  /*8730*/  LDL.LU R227, [R1+0x154] ;  /* 0x0001540001e37983 */ /* 0x000f220000300800 */
[----:B------:R-:W-:-:S03]  /*8740*/  IMAD.X R185, R0, 0x1, R252, P1 ;  /* 0x0000000100b97824 */ /* 0x000fc600008e06fc */
[----:B------:R-:W4:Y:S04]  /*8750*/  LDL.LU R243, [R1+0xac] ;  /* 0x0000ac0001f37983 */ /* 0x000f280000300800 */
[----:B------:R-:W4:Y:S04]  /*8760*/  LDL.LU R242, [R1+0x164] ;  /* 0x0001640001f27983 */ /* 0x000f280000300800 */
[----:B------:R-:W4:Y:S04]  /*8770*/  LDL.LU R236, [R1+0xbc] ;  /* 0x0000bc0001ec7983 */ /* 0x000f280000300800 */
[----:B------:R-:W4:Y:S01]  /*8780*/  LDL.LU R0, [R1+0x174] ;  /* 0x0001740001007983 */ /* 0x000f220000300800 */
[----:B------:R-:W-:-:S06]  /*8790*/  PRMT R205, RZ, 0x7610, R205 ;  /* 0x00007610ffcd7816 */ /* 0x000fcc00000000cd */
[----:B------:R0:W4:Y:S01]  /*87a0*/  @!P0 LDG.E.U16 R205, desc[UR16][R184.64] ;  /* 0x00000010b8cd8981 */ /* 0x000122000c1e1500 */
[----:B------:R-:W-:Y:S02]  /*87b0*/  PRMT R206, RZ, 0x7610, R206 ;  /* 0x00007610ffce7816 */ /* 0x000fe400000000ce */
[----:B0-----:R-:W-:-:S05]  /*87c0*/  IADD3 R184, P1, R246, R251, RZ ;  /* 0x000000fbf6b87210 */ /* 0x001fca0007f3e0ff */
[----:B------:R-:W-:Y:S01]  /*87d0*/  IMAD.X R185, R247, 0x1, R252, P1 ;  /* 0x00000001f7b97824 */ /* 0x000fe200008e06fc */
[----:B------:R0:W-:Y:S04]  /*87e0*/  STS.U16 [R219+UR8+0x700], R207 ;  /* 0x000700cfdb007988 */ /* 0x0001e80008000408 */
[----:B------:R1:W4:Y:S01]  /*87f0*/  @!P0 LDG.E.U16 R206, desc[UR16][R184.64] ;  /* 0x00000010b8ce8981 */ /* 0x000322000c1e1500 */
[----:B0-----:R-:W-:Y:S02]  /*8800*/  PRMT R207, RZ, 0x7610, R207 ;  /* 0x00007610ffcf7816 */ /* 0x001fe400000000cf */
[----:B-1----:R-:W-:-:S05]  /*8810*/  IADD3 R184, P1, R238, R251, RZ ;  /* 0x000000fbeeb87210 */ /* 0x002fca0007f3e0ff */
[----:B------:R-:W-:Y:S01]  /*8820*/  IMAD.X R185, R239, 0x1, R252, P1 ;  /* 0x00000001efb97824 */ /* 0x000fe200008e06fc */
[----:B------:R0:W-:Y:S04]  /*8830*/  STS.U16 [R219+UR8+0xb00], R208 ;  /* 0x000b00d0db007988 */ /* 0x0001e80008000408 */
[----:B------:R2:W4:Y:S01]  /*8840*/  @!P0 LDG.E.U16 R207, desc[UR16][R184.64] ;  /* 0x00000010b8cf8981 */ /* 0x000522000c1e1500 */
[----:B0-----:R-:W-:-:S03]  /*8850*/  PRMT R208, RZ, 0x7610, R208 ;  /* 0x00007610ffd07816 */ /* 0x001fc600000000d0 */
        /* <DEDUP_REMOVED lines=8> */
[----:B------:R0:W-:Y:S01]  /*88e0*/  STS.U16 [R219+UR8+0x1300], R213 ;  /* 0x001300d5db007988 */ /* 0x0001e20008000408 */
[----:B------:R-:W-:Y:S02]  /*88f0*/  LOP3.LUT R186, R186, 0x70, RZ, 0x3c, !PT ;  /* 0x00000070baba7812 */ /* 0x000fe400078e3cff */
[----:B0-----:R-:W-:-:S03]  /*8900*/  PRMT R213, RZ, 0x7610, R213 ;  /* 0x00007610ffd57816 */ /* 0x001fc600000000d5 */
[----:B------:R0:W-:Y:S02]  /*8910*/  STS.U16 [R186+UR8+0x380], R214 ;  /* 0x000380d6ba007988 */ /* 0x0001e40008000408 */
[----:B0-----:R-:W-:Y:S02]  /*8920*/  PRMT R214, RZ, 0x7610, R214 ;  /* 0x00007610ffd67816 */ /* 0x001fe400000000d6 */
[----:B------:R0:W-:Y:S02]  /*8930*/  STS.U16 [R186+UR8+0x1b80], R177 ;  /* 0x001b80b1ba007988 */ /* 0x0001e40008000408 */
[----:B0-----:R-:W-:-:S04]  /*8940*/  SHF.R.S32.HI R177, RZ, 0x6, R220 ;  /* 0x00000006ffb17819 */ /* 0x001fc800000114dc */
[----:B------:R-:W-:Y:S02]  /*8950*/  SGXT R177, R177, 0x1 ;  /* 0x00000001b1b1781a */ /* 0x000fe40000000200 */
[----:B--2---:R-:W-:-:S05]  /*8960*/  IADD3 R184, P1, R230, R251, RZ ;  /* 0x000000fbe6b87210 */ /* 0x004fca0007f3e0ff */
[----:B---3--:R-:W-:-:S05]  /*8970*/  IMAD.X R185, R231, 0x1, R252, P1 ;  /* 0x00000001e7b97824 */ /* 0x008fca00008e06fc */
[----:B------:R4:W2:Y:S02]  /*8980*/  @!P0 LDG.E.U16 R208, desc[UR16][R184.64] ;  /* 0x00000010b8d08981 */ /* 0x0008a4000c1e1500 */
[----:B----4-:R-:W-:-:S05]  /*8990*/  IADD3 R184, P1, R0, R251, RZ ;  /* 0x000000fb00b87210 */ /* 0x010fca0007f3e0ff */
[----:B------:R-:W-:-:S05]  /*89a0*/  IMAD.X R185, R236, 0x1, R252, P1 ;  /* 0x00000001ecb97824 */ /* 0x000fca00008e06fc */
[----:B------:R0:W3:Y:S02]  /*89b0*/  @!P0 LDG.E.U16 R190, desc[UR16][R184.64] ;  /* 0x00000010b8be8981 */ /* 0x0000e4000c1e1500 */
[----:B0-----:R-:W-:-:S05]  /*89c0*/  IADD3 R184, P1, R242, R251, RZ ;  /* 0x000000fbf2b87210 */ /* 0x001fca0007f3e0ff */
[----:B------:R-:W-:-:S05]  /*89d0*/  IMAD.X R185, R243, 0x1, R252, P1 ;  /* 0x00000001f3b97824 */ /* 0x000fca00008e06fc */
        /* <DEDUP_REMOVED lines=13> */
[----:B0-----:R-:W0:Y:S01]  /*8ab0*/  S2R R185, SR_TID.X ;  /* 0x0000000000b97919 */ /* 0x001e220000002100 */
[----:B------:R-:W-:Y:S01]  /*8ac0*/  LOP3.LUT R176, R176, 0x90, R177, 0x78, !PT ;  /* 0x00000090b0b07812 */ /* 0x000fe200078e78b1 */
[----:B------:R-:W-:Y:S04]  /*8ad0*/  STS.U16 [R186+UR8+0x780], R216 ;  /* 0x000780d8ba007988 */ /* 0x000fe80008000408 */
[----:B------:R-:W-:Y:S04]  /*8ae0*/  STS.U16 [R186+UR8+0xb80], R218 ;  /* 0x000b80daba007988 */ /* 0x000fe80008000408 */
[----:B------:R-:W-:Y:S04]  /*8af0*/  STS.U16 [R186+UR8+0xf80], R217 ;  /* 0x000f80d9ba007988 */ /* 0x000fe80008000408 */
[----:B------:R-:W-:Y:S04]  /*8b00*/  STS.U16 [R186+UR8+0x1380], R215 ;  /* 0x001380d7ba007988 */ /* 0x000fe80008000408 */
[----:B------:R-:W-:Y:S01]  /*8b10*/  STS.U16 [R186+UR8+0x1780], R209 ;  /* 0x001780d1ba007988 */ /* 0x000fe20008000408 */
[----:B0-----:R-:W-:-:S02]  /*8b20*/  LOP3.LUT R177, R185, 0x3f, RZ, 0xc0, !PT ;  /* 0x0000003fb9b17812 */ /* 0x001fc400078ec0ff */
[----:B------:R-:W-:-:S03]  /*8b30*/  SHF.R.S32.HI R184, RZ, 0x6, R185 ;  /* 0x00000006ffb87819 */ /* 0x000fc600000114b9 */
[----:B------:R-:W-:Y:S01]  /*8b40*/  IMAD.SHL.U32 R177, R177, 0x2, RZ ;  /* 0x00000002b1b17824 */ /* 0x000fe200078e00ff */
[----:B------:R-:W-:Y:S01]  /*8b50*/  SGXT R184, R184, 0x1 ;  /* 0x00000001b8b8781a */ /* 0x000fe20000000200 */
[----:B------:R-:W-:Y:S03]  /*8b60*/  STS.U16 [R186+UR8+0x1f80], R212 ;  /* 0x001f80d4ba007988 */ /* 0x000fe60008000408 */
[----:B------:R-:W-:Y:S01]  /*8b70*/  LOP3.LUT R177, R177, 0x90, R184, 0x78, !PT ;  /* 0x00000090b1b17812 */ /* 0x000fe200078e78b8 */
[----:B------:R0:W-:Y:S04]  /*8b80*/  STS.U16 [R176+UR8+0x7000], R19 ;  /* 0x00700013b0007988 */ /* 0x0001e80008000408 */
[----:B------:R-:W-:Y:S04]  /*8b90*/  STS.U16 [R176+UR8+0x7400], R175 ;  /* 0x007400afb0007988 */ /* 0x000fe80008000408 */
[----:B------:R-:W-:Y:S01]  /*8ba0*/  STS.U16 [R176+UR8+0x7800], R174 ;  /* 0x007800aeb0007988 */ /* 0x000fe20008000408 */
[----:B0-----:R-:W-:-:S03]  /*8bb0*/  LOP3.LUT R19, R176, 0x20, RZ, 0x3c, !PT ;  /* 0x00000020b0137812 */ /* 0x001fc600078e3cff */
[----:B------:R-:W-:Y:S04]  /*8bc0*/  STS.U16 [R176+UR8+0x7c00], R173 ;  /* 0x007c00adb0007988 */ /* 0x000fe80008000408 */
        /* <DEDUP_REMOVED lines=11> */
[----:B------:R0:W-:Y:S04]  /*8c80*/  STS.U16 [R176+UR8+0x6c00], R152 ;  /* 0x006c0098b0007988 */ /* 0x0001e80008000408 */
[----:B------:R-:W-:Y:S01]  /*8c90*/  STS.U16 [R19+UR8+0x7100], R161 ;  /* 0x007100a113007988 */ /* 0x000fe20008000408 */
[----:B0-----:R-:W-:-:S02]  /*8ca0*/  LOP3.LUT R176, R176, 0x40, RZ, 0x3c, !PT ;  /* 0x00000040b0b07812 */ /* 0x001fc400078e3cff */
[C---:B------:R-:W-:Y:S02]  /*8cb0*/  LOP3.LUT R152, R177.reuse, 0x40, RZ, 0x3c, !PT ;  /* 0x00000040b1987812 */ /* 0x040fe400078e3cff */
[----:B------:R-:W-:Y:S01]  /*8cc0*/  LOP3.LUT R177, R177, 0x60, RZ, 0x3c, !PT ;  /* 0x00000060b1b17812 */ /* 0x000fe200078e3cff */
        /* <DEDUP_REMOVED lines=31> */
[----:B------:R0:W-:Y:S02]  /*8ec0*/  STS.U16 [R177+UR8+0x7f00], R14 ;  /* 0x007f000eb1007988 */ /* 0x0001e40008000408 */
[----:B0-----:R-:W0:Y:S02]  /*8ed0*/  LDC R14, c[0x0][0x238] ;  /* 0x00008e00ff0e7b82 */ /* 0x001e240000000800 */
[----:B------:R-:W-:Y:S04]  /*8ee0*/  STL.64 [R1+0x1e0], R250 ;  /* 0x0001e0fa01007387 */ /* 0x000fe80000100a00 */
[----:B------:R1:W-:Y:S04]  /*8ef0*/  STS.U16 [R177+UR8+0x7b00], R15 ;  /* 0x007b000fb1007988 */ /* 0x0003e80008000408 */
[----:B------:R2:W-:Y:S01]  /*8f00*/  STS.U16 [R177+UR8+0x7300], R17 ;  /* 0x00730011b1007988 */ /* 0x0005e20008000408 */
[----:B0-----:R-:W-:-:S04]  /*8f10*/  IMAD.SHL.U32 R14, R14, 0x40, RZ ;  /* 0x000000400e0e7824 */ /* 0x001fc800078e00ff */
[----:B------:R-:W-:Y:S01]  /*8f20*/  IMAD.WIDE R182, R14, 0x2, R182 ;  /* 0x000000020eb67825 */ /* 0x000fe200078e02b6 */
[----:B------:R0:W-:Y:S03]  /*8f30*/  STS.U16 [R177+UR8+0x7700], R16 ;  /* 0x00770010b1007988 */ /* 0x0001e60008000408 */
[----:B-1----:R-:W-:Y:S01]  /*8f40*/  IMAD.MOV.U32 R15, RZ, RZ, R9 ;  /* 0x000000ffff0f7224 */ /* 0x002fe200078e0009 */
[----:B------:R-:W-:Y:S01]  /*8f50*/  STL [R1+0x7c], R182 ;  /* 0x00007cb601007387 */ /* 0x000fe20000100800 */
[----:B------:R-:W-:-:S03]  /*8f60*/  IMAD.MOV.U32 R14, RZ, RZ, R223 ;  /* 0x000000ffff0e7224 */ /* 0x000fc600078e00df */
[----:B------:R-:W-:Y:S01]  /*8f70*/  STL [R1+0x78], R183 ;  /* 0x000078b701007387 */ /* 0x000fe20000100800 */
[----:B--2---:R-:W-:-:S03]  /*8f80*/  IMAD.MOV.U32 R17, RZ, RZ, R10 ;  /* 0x000000ffff117224 */ /* 0x004fc600078e000a */
[----:B------:R-:W2:Y:S01]  /*8f90*/  LDL.LU R9, [R1+0x2b8] ;  /* 0x0002b80001097983 */ /* 0x000ea20000300800 */
[----:B0-----:R-:W-:-:S03]  /*8fa0*/  IMAD.MOV.U32 R16, RZ, RZ, R222 ;  /* 0x000000ffff107224 */ /* 0x001fc600078e00de */
[----:B------:R-:W2:Y:S04]  /*8fb0*/  LDL.LU R223, [R1+0x2b4] ;  /* 0x0002b40001df7983 */ /* 0x000ea80000300800 */
[----:B------:R-:W2:Y:S04]  /*8fc0*/  LDL.LU R10, [R1+0x2b0] ;  /* 0x0002b000010a7983 */ /* 0x000ea80000300800 */
[----:B------:R-:W2:Y:S04]  /*8fd0*/  LDL.LU R222, [R1+0x2ac] ;  /* 0x0002ac0001de7983 */ /* 0x000ea80000300800 */
[----:B------:R-:W2:Y:S04]  /*8fe0*/  LDL.LU R212, [R1+0x2c] ;  /* 0x00002c0001d47983 */ /* 0x000ea80000300800 */
[----:B------:R-:W2:Y:S01]  /*8ff0*/  LDL.LU R209, [R1+0x30] ;  /* 0x0000300001d17983 */ /* 0x000ea20000300800 */
[----:B------:R-:W-:-:S03]  /*9000*/  IMAD.MOV.U32 R19, RZ, RZ, R11 ;  /* 0x000000ffff137224 */ /* 0x000fc600078e000b */
[----:B------:R-:W2:Y:S04]  /*9010*/  LDL.LU R215, [R1+0x34] ;  /* 0x0000340001d77983 */ /* 0x000ea80000300800 */
[----:B------:R-:W2:Y:S04]  /*9020*/  LDL.LU R217, [R1+0x38] ;  /* 0x0000380001d97983 */ /* 0x000ea80000300800 */
[----:B------:R-:W2:Y:S04]  /*9030*/  LDL.LU R218, [R1+0x3c] ;  /* 0x00003c0001da7983 */ /* 0x000ea80000300800 */
[----:B------:R0:W-:Y:S04]  /*9040*/  STS.U16 [R177+UR8+0x6f00], R18 ;  /* 0x006f0012b1007988 */ /* 0x0001e80008000408 */
[----:B------:R-:W2:Y:S04]  /*9050*/  LDL.LU R216, [R1+0x40] ;  /* 0x0000400001d87983 */ /* 0x000ea80000300800 */
[----:B------:R-:W2:Y:S01]  /*9060*/  LDL.LU R11, [R1+0x2a8] ;  /* 0x0002a800010b7983 */ /* 0x000ea20000300800 */
[----:B0-----:R-:W-:-:S03]  /*9070*/  IMAD.MOV.U32 R18, RZ, RZ, R12 ;  /* 0x000000ffff127224 */ /* 0x001fc600078e000c */
[----:B------:R-:W2:Y:S04]  /*9080*/  LDL.LU R12, [R1+0x2a4] ;  /* 0x0002a400010c7983 */ /* 0x000ea80000300800 */
[----:B------:R-:W2:Y:S04]  /*9090*/  LDL.LU R219, [R1+0x4c] ;  /* 0x00004c0001db7983 */ /* 0x000ea80000300800 */
[----:B------:R-:W3:Y:S04]  /*90a0*/  LDL.LU R164, [R1+0x54] ;  /* 0x0000540001a47983 */ /* 0x000ee80000300800 */
[----:B------:R-:W4:Y:S04]  /*90b0*/  LDL.LU R165, [R1+0x4] ;  /* 0x0000040001a57983 */ /* 0x000f280000300800 */
[----:B------:R-:W2:Y:S04]  /*90c0*/  LDL.LU R166, [R1+0x5c] ;  /* 0x00005c0001a67983 */ /* 0x000ea80000300800 */
[----:B------:R-:W2:Y:S04]  /*90d0*/  LDL.LU R167, [R1+0x11c] ;  /* 0x00011c0001a77983 */ /* 0x000ea80000300800 */
[----:B------:R-:W2:Y:S04]  /*90e0*/  LDL.LU R168, [R1+0x60] ;  /* 0x0000600001a87983 */ /* 0x000ea80000300800 */
[----:B------:R-:W2:Y:S04]  /*90f0*/  LDL.LU R169, [R1+0x120] ;  /* 0x0001200001a97983 */ /* 0x000ea80000300800 */
[----:B------:R-:W2:Y:S04]  /*9100*/  LDL.LU R170, [R1+0x6c] ;  /* 0x00006c0001aa7983 */ /* 0x000ea80000300800 */
[----:B------:R-:W2:Y:S04]  /*9110*/  LDL.LU R171, [R1+0x12c] ;  /* 0x00012c0001ab7983 */ /* 0x000ea80000300800 */
[----:B------:R-:W2:Y:S04]  /*9120*/  LDL.LU R172, [R1+0x70] ;  /* 0x0000700001ac7983 */ /* 0x000ea80000300800 */
[----:B------:R-:W2:Y:S01]  /*9130*/  LDL.LU R173, [R1+0x130] ;  /* 0x0001300001ad7983 */ /* 0x000ea20000300800 */
[----:B------:R-:W-:-:S03]  /*9140*/  IMAD.MOV.U32 R20, RZ, RZ, R2 ;  /* 0x000000ffff147224 */ /* 0x000fc600078e0002 */
[----:B------:R-:W2:Y:S01]  /*9150*/  LDL.LU R174, [R1+0x84] ;  /* 0x0000840001ae7983 */ /* 0x000ea20000300800 */
[----:B------:R-:W-:-:S03]  /*9160*/  IMAD.MOV.U32 R21, RZ, RZ, R221 ;  /* 0x000000ffff157224 */ /* 0x000fc600078e00dd */
        /* <DEDUP_REMOVED lines=8> */
[----:B------:R-:W2:Y:S04]  /*91f0*/  LDL.LU R186, [R1+0x150] ;  /* 0x0001500001ba7983 */ /* 0x000ea80000300800 */
[----:B------:R-:W-:Y:S01]  /*9200*/  STL.64 [R1+0x210], R20 ;  /* 0x0002101401007387 */ /* 0x000fe20000100a00 */
[----:B------:R-:W-:-:S03]  /*9210*/  IMAD.MOV.U32 R157, RZ, RZ, R226 ;  /* 0x000000ffff9d7224 */ /* 0x000fc600078e00e2 */
[----:B------:R-:W2:Y:S01]  /*9220*/  LDL.LU R13, [R1+0x29c] ;  /* 0x00029c00010d7983 */ /* 0x000ea20000300800 */
[----:B------:R-:W-:-:S03]  /*9230*/  IMAD.MOV.U32 R156, RZ, RZ, R235 ;  /* 0x000000ffff9c7224 */ /* 0x000fc600078e00eb */
[----:B------:R-:W2:Y:S01]  /*9240*/  LDL.LU R250, [R1+0x15c] ;  /* 0x00015c0001fa7983 */ /* 0x000ea20000300800 */
[----:B------:R-:W-:-:S03]  /*9250*/  IMAD.MOV.U32 R163, RZ, RZ, R248 ;  /* 0x000000ffffa37224 */ /* 0x000fc600078e00f8 */
[----:B------:R-:W2:Y:S01]  /*9260*/  LDL.LU R251, [R1+0x160] ;  /* 0x0001600001fb7983 */ /* 0x000ea20000300800 */
[----:B------:R-:W-:-:S03]  /*9270*/  IMAD.MOV.U32 R162, RZ, RZ, R229 ;  /* 0x000000ffffa27224 */ /* 0x000fc600078e00e5 */
[----:B------:R-:W-:Y:S04]  /*9280*/  STL.64 [R1+0x208], R22 ;  /* 0x0002081601007387 */ /* 0x000fe80000100a00 */
[----:B------:R-:W2:Y:S04]  /*9290*/  LDL.LU R226, [R1+0x298] ;  /* 0x0002980001e27983 */ /* 0x000ea80000300800 */
[----:B------:R-:W2:Y:S04]  /*92a0*/  LDL.LU R235, [R1+0x294] ;  /* 0x0002940001eb7983 */ /* 0x000ea80000300800 */
[----:B------:R-:W2:Y:S04]  /*92b0*/  LDL.LU R248, [R1+0x290] ;  /* 0x0002900001f87983 */ /* 0x000ea80000300800 */
[----:B------:R-:W2:Y:S01]  /*92c0*/  LDL.LU R229, [R1+0x28c] ;  /* 0x00028c0001e57983 */ /* 0x000ea20000300800 */
[----:B---3--:R-:W-:-:S02]  /*92d0*/  IMAD.MOV.U32 R155, RZ, RZ, R164 ;  /* 0x000000ffff9b7224 */ /* 0x008fc400078e00a4 */
[----:B------:R-:W-:Y:S02]  /*92e0*/  IMAD.MOV.U32 R164, RZ, RZ, R244 ;  /* 0x000000ffffa47224 */ /* 0x000fe400078e00f4 */
[----:B----4-:R-:W-:Y:S02]  /*92f0*/  IMAD.MOV.U32 R154, RZ, RZ, R165 ;  /* 0x000000ffff9a7224 */ /* 0x010fe400078e00a5 */
[----:B------:R-:W-:Y:S02]  /*9300*/  IMAD.MOV.U32 R165, RZ, RZ, R245 ;  /* 0x000000ffffa57224 */ /* 0x000fe400078e00f5 */
[----:B--2---:R-:W-:Y:S01]  /*9310*/  IMAD.MOV.U32 R159, RZ, RZ, R166 ;  /* 0x000000ffff9f7224 */ /* 0x004fe200078e00a6 */
[----:B------:R-:W2:Y:S04]  /*9320*/  LDL.LU R245, [R1+0x288] ;  /* 0x0002880001f57983 */ /* 0x000ea80000300800 */
[----:B------:R-:W3:Y:S01]  /*9330*/  LDL.LU R244, [R1+0x284] ;  /* 0x0002840001f47983 */ /* 0x000ee20000300800 */
[----:B------:R-:W-:-:S02]  /*9340*/  IMAD.MOV.U32 R166, RZ, RZ, R171 ;  /* 0x000000ffffa67224 */ /* 0x000fc400078e00ab */
[----:B------:R-:W-:Y:S02]  /*9350*/  IMAD.MOV.U32 R171, RZ, RZ, R237 ;  /* 0x000000ffffab7224 */ /* 0x000fe400078e00ed */
[----:B------:R-:W4:Y:S01]  /*9360*/  LDL.LU R237, [R1+0x280] ;  /* 0x0002800001ed7983 */ /* 0x000f220000300800 */
[----:B------:R-:W-:Y:S02]  /*9370*/  IMAD.MOV.U32 R158, RZ, RZ, R167 ;  /* 0x000000ffff9e7224 */ /* 0x000fe400078e00a7 */
[----:B------:R-:W-:Y:S02]  /*9380*/  IMAD.MOV.U32 R161, RZ, RZ, R168 ;  /* 0x000000ffffa17224 */ /* 0x000fe400078e00a8 */
[----:B------:R-:W-:Y:S02]  /*9390*/  IMAD.MOV.U32 R167, RZ, RZ, R170 ;  /* 0x000000ffffa77224 */ /* 0x000fe400078e00aa */
[----:B------:R-:W-:Y:S02]  /*93a0*/  IMAD.MOV.U32 R160, RZ, RZ, R169 ;  /* 0x000000ffffa07224 */ /* 0x000fe400078e00a9 */
[----:B------:R-:W-:-:S02]  /*93b0*/  IMAD.MOV.U32 R168, RZ, RZ, R173 ;  /* 0x000000ffffa87224 */ /* 0x000fc400078e00ad */
[----:B------:R-:W-:Y:S01]  /*93c0*/  IMAD.MOV.U32 R170, RZ, RZ, R228 ;  /* 0x000000ffffaa7224 */ /* 0x000fe200078e00e4 */
[----:B------:R-:W-:Y:S01]  /*93d0*/  STS.U16 [R177+UR8+0x4300], R194 ;  /* 0x004300c2b1007988 */ /* 0x000fe20008000408 */
[----:B------:R-:W-:Y:S02]  /*93e0*/  IMAD.MOV.U32 R169, RZ, RZ, R172 ;  /* 0x000000ffffa97224 */ /* 0x000fe400078e00ac */
[----:B------:R-:W-:Y:S01]  /*93f0*/  IMAD.MOV.U32 R173, RZ, RZ, R233 ;  /* 0x000000ffffad7224 */ /* 0x000fe200078e00e9 */
[----:B------:R-:W2:Y:S01]  /*9400*/  LDL.LU R228, [R1+0x27c] ;  /* 0x00027c0001e47983 */ /* 0x000ea20000300800 */
[----:B------:R-:W-:-:S03]  /*9410*/  IMAD.MOV.U32 R172, RZ, RZ, R232 ;  /* 0x000000ffffac7224 */ /* 0x000fc600078e00e8 */
[----:B------:R-:W-:Y:S01]  /*9420*/  STS.U16 [R177+UR8+0x4700], R205 ;  /* 0x004700cdb1007988 */ /* 0x000fe20008000408 */
[----:B------:R-:W-:-:S03]  /*9430*/  IMAD.MOV.U32 R176, RZ, RZ, R178 ;  /* 0x000000ffffb07224 */ /* 0x000fc600078e00b2 */
[----:B------:R-:W-:Y:S01]  /*9440*/  STS.U16 [R177+UR8+0x4b00], R206 ;  /* 0x004b00ceb1007988 */ /* 0x000fe20008000408 */
[----:B------:R-:W-:-:S03]  /*9450*/  IMAD.MOV.U32 R178, RZ, RZ, R240 ;  /* 0x000000ffffb27224 */ /* 0x000fc600078e00f0 */
        /* <DEDUP_REMOVED lines=8> */
[----:B------:R-:W3:Y:S01]  /*94e0*/  LDL.LU R233, [R1+0x278] ;  /* 0x0002780001e97983 */ /* 0x000ee20000300800 */
[----:B------:R-:W-:-:S03]  /*94f0*/  IMAD.MOV.U32 R180, RZ, RZ, R234 ;  /* 0x000000ffffb47224 */ /* 0x000fc600078e00ea */
[----:B------:R-:W3:Y:S01]  /*9500*/  LDL.LU R232, [R1+0x274] ;  /* 0x0002740001e87983 */ /* 0x000ee20000300800 */
[----:B0-----:R-:W-:-:S03]  /*9510*/  IMAD.MOV.U32 R177, RZ, RZ, R179 ;  /* 0x000000ffffb17224 */ /* 0x001fc600078e00b3 */
[----:B------:R-:W3:Y:S01]  /*9520*/  LDL.LU R204, [R1+0x170] ;  /* 0x0001700001cc7983 */ /* 0x000ee20000300800 */
[----:B------:R-:W-:-:S03]  /*9530*/  IMAD.MOV.U32 R179, RZ, RZ, R241 ;  /* 0x000000ffffb37224 */ /* 0x000fc600078e00f1 */
[----:B------:R-:W3:Y:S04]  /*9540*/  LDL.LU R241, [R1+0x270] ;  /* 0x0002700001f17983 */ /* 0x000ee80000300800 */
[----:B------:R-:W3:Y:S04]  /*9550*/  LDL.LU R240, [R1+0x26c] ;  /* 0x00026c0001f07983 */ /* 0x000ee80000300800 */
[----:B------:R-:W3:Y:S01]  /*9560*/  LDL.LU R234, [R1+0x268] ;  /* 0x0002680001ea7983 */ /* 0x000ee20000300800 */
[----:B----4-:R-:W-:Y:S02]  /*9570*/  IMAD.MOV.U32 R183, RZ, RZ, R237 ;  /* 0x000000ffffb77224 */ /* 0x010fe400078e00ed */
[----:B------:R-:W-:Y:S01]  /*9580*/  IMAD.MOV.U32 R187, RZ, RZ, R249 ;  /* 0x000000ffffbb7224 */ /* 0x000fe200078e00f9 */
[----:B------:R-:W4:Y:S01]  /*9590*/  LDL.LU R237, [R1+0x264] ;  /* 0x0002640001ed7983 */ /* 0x000f220000300800 */
[----:B------:R-:W-:-:S02]  /*95a0*/  IMAD.MOV.U32 R181, RZ, RZ, R184 ;  /* 0x000000ffffb57224 */ /* 0x000fc400078e00b8 */
[----:B------:R-:W-:Y:S02]  /*95b0*/  IMAD.MOV.U32 R184, RZ, RZ, R186 ;  /* 0x000000ffffb87224 */ /* 0x000fe400078e00ba */
[----:B------:R-:W-:Y:S02]  /*95c0*/  IMAD.MOV.U32 R152, RZ, RZ, R4 ;  /* 0x000000ffff987224 */ /* 0x000fe400078e0004 */
[----:B------:R-:W-:Y:S02]  /*95d0*/  IMAD.MOV.U32 R153, RZ, RZ, R212 ;  /* 0x000000ffff997224 */ /* 0x000fe400078e00d4 */
[----:B------:R-:W-:Y:S02]  /*95e0*/  IMAD.MOV.U32 R195, RZ, RZ, R243 ;  /* 0x000000ffffc37224 */ /* 0x000fe400078e00f3 */
[----:B------:R-:W-:Y:S02]  /*95f0*/  IMAD.MOV.U32 R203, RZ, RZ, R236 ;  /* 0x000000ffffcb7224 */ /* 0x000fe400078e00ec */
[----:B------:R-:W-:Y:S01]  /*9600*/  IMAD.MOV.U32 R202, RZ, RZ, R0 ;  /* 0x000000ffffca7224 */ /* 0x000fe200078e0000 */
[----:B------:R-:W-:Y:S01]  /*9610*/  LOP3.LUT R175, R175, R174, RZ, 0x3c, !PT ;  /* 0x000000aeafaf7212 */ /* 0x000fe200078e3cff */
[----:B--2---:R-:W-:Y:S01]  /*9620*/  IMAD.MOV.U32 R182, RZ, RZ, R228 ;  /* 0x000000ffffb67224 */ /* 0x004fe200078e00e4 */
[----:B------:R0:W-:Y:S06]  /*9630*/  MEMBAR.ALL.CTA ;  /* 0x0000000000007992 */ /* 0x0001ec0000008000 */
[----:B0-----:R-:W0:Y:S01]  /*9640*/  FENCE.VIEW.ASYNC.S ;  /* 0x00000000000073c6 */ /* 0x001e220000000000 */
[----:B------:R-:W-:-:S03]  /*9650*/  IMAD.MOV.U32 R186, RZ, RZ, R227 ;  /* 0x000000ffffba7224 */ /* 0x000fc600078e00e3 */
[----:B------:R-:W2:Y:S01]  /*9660*/  LDL.LU R228, [R1+0x260] ;  /* 0x0002600001e47983 */ /* 0x000ea20000300800 */
[----:B------:R-:W-:-:S03]  /*9670*/  IMAD.MOV.U32 R189, RZ, RZ, R226 ;  /* 0x000000ffffbd7224 */ /* 0x000fc600078e00e2 */
[----:B------:R-:W2:Y:S01]  /*9680*/  LDL.LU R249, [R1+0x25c] ;  /* 0x00025c0001f97983 */ /* 0x000ea20000300800 */
[----:B------:R-:W-:-:S03]  /*9690*/  IMAD.MOV.U32 R188, RZ, RZ, R235 ;  /* 0x000000ffffbc7224 */ /* 0x000fc600078e00eb */
[----:B------:R-:W2:Y:S04]  /*96a0*/  LDL.LU R227, [R1+0x258] ;  /* 0x0002580001e37983 */ /* 0x000ea80000300800 */
[----:B------:R-:W2:Y:S04]  /*96b0*/  LDL.LU R226, [R1+0x254] ;  /* 0x0002540001e27983 */ /* 0x000ea80000300800 */
[----:B------:R-:W2:Y:S01]  /*96c0*/  LDL.LU R235, [R1+0x250] ;  /* 0x0002500001eb7983 */ /* 0x000ea20000300800 */
[----:B---3--:R-:W-:Y:S02]  /*96d0*/  IMAD.MOV.U32 R191, RZ, RZ, R234 ;  /* 0x000000ffffbf7224 */ /* 0x008fe400078e00ea */
[----:B----4-:R-:W-:Y:S01]  /*96e0*/  IMAD.MOV.U32 R193, RZ, RZ, R237 ;  /* 0x000000ffffc17224 */ /* 0x010fe200078e00ed */
[----:B------:R-:W3:Y:S04]  /*96f0*/  LDL.LU R234, [R1+0x24c] ;  /* 0x00024c0001ea7983 */ /* 0x000ee80000300800 */
[----:B------:R-:W4:Y:S01]  /*9700*/  LDL.LU R237, [R1+0x248] ;  /* 0x0002480001ed7983 */ /* 0x000f220000300800 */
[----:B------:R-:W-:-:S02]  /*9710*/  IMAD.MOV.U32 R211, RZ, RZ, R217 ;  /* 0x000000ffffd37224 */ /* 0x000fc400078e00d9 */
[----:B------:R-:W-:Y:S02]  /*9720*/  IMAD.MOV.U32 R207, RZ, RZ, R209 ;  /* 0x000000ffffcf7224 */ /* 0x000fe400078e00d1 */
[----:B------:R-:W-:Y:S02]  /*9730*/  IMAD.MOV.U32 R190, RZ, RZ, R250 ;  /* 0x000000ffffbe7224 */ /* 0x000fe400078e00fa */
[----:B------:R-:W-:Y:S02]  /*9740*/  IMAD.MOV.U32 R192, RZ, RZ, R251 ;  /* 0x000000ffffc07224 */ /* 0x000fe400078e00fb */
[----:B------:R-:W-:Y:S02]  /*9750*/  IMAD.MOV.U32 R206, RZ, RZ, R5 ;  /* 0x000000ffffce7224 */ /* 0x000fe400078e0005 */
[----:B------:R-:W-:Y:S02]  /*9760*/  IMAD.MOV.U32 R214, RZ, RZ, R9 ;  /* 0x000000ffffd67224 */ /* 0x000fe400078e0009 */
        /* <DEDUP_REMOVED lines=9> */
[----:B------:R-:W-:Y:S01]  /*9800*/  IMAD.MOV.U32 R205, RZ, RZ, R245 ;  /* 0x000000ffffcd7224 */ /* 0x000fe200078e00f5 */
[----:B------:R-:W-:Y:S01]  /*9810*/  LOP3.LUT R174, R175, R174, RZ, 0x3c, !PT ;  /* 0x000000aeafae7212 */ /* 0x000fe200078e3cff */
[----:B------:R-:W-:Y:S01]  /*9820*/  IMAD.MOV.U32 R217, RZ, RZ, R223 ;  /* 0x000000ffffd97224 */ /* 0x000fe200078e00df */
[----:B0-----:R-:W-:Y:S01]  /*9830*/  BAR.SYNC.DEFER_BLOCKING 0x0 ;  /* 0x0000000000007b1d */ /* 0x001fe20000010000 */
[----:B------:R-:W-:Y:S02]  /*9840*/  IMAD.MOV.U32 R209, RZ, RZ, R215 ;  /* 0x000000ffffd17224 */ /* 0x000fe400078e00d7 */
[----:B------:R-:W-:-:S02]  /*9850*/  IMAD.MOV.U32 R223, RZ, RZ, R222 ;  /* 0x000000ffffdf7224 */ /* 0x000fc400078e00de */
[----:B------:R-:W-:Y:S02]  /*9860*/  IMAD.MOV.U32 R215, RZ, RZ, R216 ;  /* 0x000000ffffd77224 */ /* 0x000fe400078e00d8 */
[----:B------:R-:W-:Y:S02]  /*9870*/  IMAD.MOV.U32 R222, RZ, RZ, R11 ;  /* 0x000000ffffde7224 */ /* 0x000fe400078e000b */
[----:B------:R-:W-:Y:S01]  /*9880*/  IMAD.MOV.U32 R216, RZ, RZ, R10 ;  /* 0x000000ffffd87224 */ /* 0x000fe200078e000a */
[----:B------:R-:W3:Y:S04]  /*9890*/  LDL.LU R11, [R1+0xf0] ;  /* 0x0000f000010b7983 */ /* 0x000ee80000300800 */
        /* <DEDUP_REMOVED lines=9> */
[----:B------:R-:W3:Y:S01]  /*9930*/  LDL.LU R7, [R1+0x108] ;  /* 0x0001080001077983 */ /* 0x000ee20000300800 */
[----:B------:R-:W-:-:S03]  /*9940*/  IMAD.MOV.U32 R218, RZ, RZ, R12 ;  /* 0x000000ffffda7224 */ /* 0x000fc600078e000c */
[----:B------:R-:W3:Y:S04]  /*9950*/  LDL.LU R6, [R1+0x1c0] ;  /* 0x0001c00001067983 */ /* 0x000ee80000300800 */
[----:B------:R-:W3:Y:S04]  /*9960*/  LDL.LU R3, [R1+0x10c] ;  /* 0x00010c0001037983 */ /* 0x000ee80000300800 */
[----:B------:R-:W3:Y:S04]  /*9970*/  LDL.LU R2, [R1+0x1c4] ;  /* 0x0001c40001027983 */ /* 0x000ee80000300800 */
[----:B------:R-:W3:Y:S04]  /*9980*/  LDL.LU R13, [R1+0x110] ;  /* 0x00011000010d7983 */ /* 0x000ee80000300800 */
[----:B------:R-:W3:Y:S04]  /*9990*/  LDL.LU R12, [R1+0x1c8] ;  /* 0x0001c800010c7983 */ /* 0x000ee80000300800 */
[----:B------:R-:W3:Y:S04]  /*99a0*/  LDL.LU R20, [R1+0x114] ;  /* 0x0001140001147983 */ /* 0x000ee80000300800 */
[----:B------:R-:W3:Y:S01]  /*99b0*/  LDL.LU R21, [R1+0x1cc] ;  /* 0x0001cc0001157983 */ /* 0x000ee20000300800 */
[----:B--2---:R-:W-:-:S03]  /*99c0*/  IMAD.MOV.U32 R199, RZ, RZ, R228 ;  /* 0x000000ffffc77224 */ /* 0x004fc600078e00e4 */
[----:B------:R-:W2:Y:S04]  /*99d0*/  LDL.LU R243, [R1+0x244] ;  /* 0x0002440001f37983 */ /* 0x000ea80000300800 */
[----:B------:R-:W2:Y:S04]  /*99e0*/  LDL.LU R242, [R1+0x240] ;  /* 0x0002400001f27983 */ /* 0x000ea80000300800 */
[----:B------:R-:W2:Y:S04]  /*99f0*/  LDL.LU R248, [R1+0x23c] ;  /* 0x00023c0001f87983 */ /* 0x000ea80000300800 */
[----:B------:R-:W2:Y:S04]  /*9a00*/  LDL.LU R229, [R1+0x238] ;  /* 0x0002380001e57983 */ /* 0x000ea80000300800 */
[----:B------:R-:W2:Y:S01]  /*9a10*/  LDL.LU R228, [R1+0x234] ;  /* 0x0002340001e47983 */ /* 0x000ea20000300800 */
[----:B----4-:R-:W-:-:S03]  /*9a20*/  IMAD.MOV.U32 R201, RZ, RZ, R237 ;  /* 0x000000ffffc97224 */ /* 0x010fc600078e00ed */
[----:B------:R-:W4:Y:S04]  /*9a30*/  LDL.LU R237, [R1+0x230] ;  /* 0x0002300001ed7983 */ /* 0x000f280000300800 */
[----:B------:R-:W4:Y:S04]  /*9a40*/  LDL.LU R236, [R1+0x22c] ;  /* 0x00022c0001ec7983 */ /* 0x000f280000300800 */
[----:B------:R-:W4:Y:S01]  /*9a50*/  LDL.LU R0, [R1+0x228] ;  /* 0x0002280001007983 */ /* 0x000f220000300800 */
[----:B------:R-:W-:-:S03]  /*9a60*/  IMAD.MOV.U32 R204, RZ, RZ, R244 ;  /* 0x000000ffffcc7224 */ /* 0x000fc600078e00f4 */
[----:B------:R-:W4:Y:S04]  /*9a70*/  LDL.LU R245, [R1+0x224] ;  /* 0x0002240001f57983 */ /* 0x000f280000300800 */
[----:B------:R-:W4:Y:S04]  /*9a80*/  LDL.LU R244, [R1+0x220] ;  /* 0x0002200001f47983 */ /* 0x000f280000300800 */
[----:B---3--:R2:W-:Y:S02]  /*9a90*/  STL.64 [R1+0x20], R10 ;  /* 0x0000200a01007387 */ /* 0x0085e40000100a00 */
[----:B--2---:R-:W-:-:S02]  /*9aa0*/  IMAD.MOV.U32 R11, RZ, RZ, R248 ;  /* 0x000000ffff0b7224 */ /* 0x004fc400078e00f8 */
[----:B------:R-:W2:Y:S01]  /*9ab0*/  LDL.LU R248, [R1+0x21c] ;  /* 0x00021c0001f87983 */ /* 0x000ea20000300800 */
[----:B----4-:R-:W-:-:S03]  /*9ac0*/  IMAD.MOV.U32 R10, RZ, RZ, R0 ;  /* 0x000000ffff0a7224 */ /* 0x010fc600078e0000 */
[----:B------:R-:W3:Y:S01]  /*9ad0*/  LDL.LU R0, [R1+0x218] ;  /* 0x0002180001007983 */ /* 0x000ee20000300800 */
[----:B------:R-:W-:Y:S02]  /*9ae0*/  IMAD.MOV.U32 R198, RZ, RZ, R249 ;  /* 0x000000ffffc67224 */ /* 0x000fe400078e00f9 */
[----:B------:R-:W0:Y:S01]  /*9af0*/  LDC R249, c[0x0][0x23c] ;  /* 0x00008f00fff97b82 */ /* 0x000e220000000800 */
[----:B------:R-:W-:-:S04]  /*9b00*/  LOP3.LUT R21, R21, R20, RZ, 0x3c, !PT ;  /* 0x0000001415157212 */ /* 0x000fc800078e3cff */
[----:B------:R-:W-:-:S04]  /*9b10*/  LOP3.LUT R20, R21, R20, RZ, 0x3c, !PT ;  /* 0x0000001415147212 */ /* 0x000fc800078e3cff */
[----:B------:R-:W-:Y:S02]  /*9b20*/  LOP3.LUT R21, R21, R20, RZ, 0x3c, !PT ;  /* 0x0000001415157212 */ /* 0x000fe400078e3cff */
[----:B------:R-:W-:-:S03]  /*9b30*/  LOP3.LUT R251, R251, R250, RZ, 0x3c, !PT ;  /* 0x000000fafbfb7212 */ /* 0x000fc600078e3cff */
[----:B------:R2:W-:Y:S01]  /*9b40*/  STL.64 [R1+0x68], R20 ;  /* 0x0000681401007387 */ /* 0x0005e20000100a00 */
[----:B------:R-:W-:Y:S02]  /*9b50*/  LOP3.LUT R250, R251, R250, RZ, 0x3c, !PT ;  /* 0x000000fafbfa7212 */ /* 0x000fe400078e3cff */
[----:B------:R-:W-:Y:S01]  /*9b60*/  LOP3.LUT R23, R23, R22, RZ, 0x3c, !PT ;  /* 0x0000001617177212 */ /* 0x000fe200078e3cff */
[----:B0-----:R-:W-:-:S04]  /*9b70*/  IMAD.SHL.U32 R249, R249, 0x40, RZ ;  /* 0x00000040f9f97824 */ /* 0x001fc800078e00ff */
[----:B------:R-:W-:Y:S01]  /*9b80*/  IMAD.WIDE R224, R249, 0x2, R224 ;  /* 0x00000002f9e07825 */ /* 0x000fe200078e02e0 */
[----:B------:R-:W-:-:S03]  /*9b90*/  LOP3.LUT R251, R251, R250, RZ, 0x3c, !PT ;  /* 0x000000fafbfb7212 */ /* 0x000fc600078e3cff */
[----:B------:R-:W-:Y:S01]  /*9ba0*/  IMAD.WIDE R14, R249, 0x2, R14 ;  /* 0x00000002f90e7825 */ /* 0x000fe200078e020e */
[----:B------:R0:W-:Y:S01]  /*9bb0*/  STL.64 [R1+0x18], R224 ;  /* 0x000018e001007387 */ /* 0x0001e20000100a00 */
[----:B------:R-:W-:Y:S02]  /*9bc0*/  LOP3.LUT R22, R23, R22, RZ, 0x3c, !PT ;  /* 0x0000001617167212 */ /* 0x000fe400078e3cff */
[----:B------:R-:W-:Y:S02]  /*9bd0*/  IMAD.WIDE R16, R249, 0x2, R16 ;  /* 0x00000002f9107825 */ /* 0x000fe400078e0210 */
[----:B------:R-:W-:Y:S02]  /*9be0*/  LOP3.LUT R23, R23, R22, RZ, 0x3c, !PT ;  /* 0x0000001617177212 */ /* 0x000fe400078e3cff */
[----:B--2---:R-:W-:-:S04]  /*9bf0*/  IMAD.MOV.U32 R21, RZ, RZ, R248 ;  /* 0x000000ffff157224 */ /* 0x004fc800078e00f8 */
[----:B0-----:R-:W-:Y:S02]  /*9c00*/  IMAD.MOV.U32 R225, RZ, RZ, R21 ;  /* 0x000000ffffe17224 */ /* 0x001fe400078e0015 */
[----:B---3--:R-:W-:-:S04]  /*9c10*/  IMAD.MOV.U32 R20, RZ, RZ, R0 ;  /* 0x000000ffff147224 */ /* 0x008fc800078e0000 */
[----:B------:R-:W-:Y:S02]  /*9c20*/  IMAD.MOV.U32 R224, RZ, RZ, R20 ;  /* 0x000000ffffe07224 */ /* 0x000fe400078e0014 */
[----:B------:R-:W2:Y:S04]  /*9c30*/  LDL.LU.64 R20, [R1+0x210] ;  /* 0x0002100001147983 */ /* 0x000ea80000300a00 */
[----:B------:R0:W-:Y:S04]  /*9c40*/  STL.64 [R1+0x10], R14 ;  /* 0x0000100e01007387 */ /* 0x0001e80000100a00 */
[----:B0-----:R-:W3:Y:S04]  /*9c50*/  LDL.LU.64 R14, [R1+0x20] ;  /* 0x00002000010e7983 */ /* 0x001ee80000300a00 */
[----:B------:R0:W-:Y:S02]  /*9c60*/  STL.64 [R1+0x8], R16 ;  /* 0x0000081001007387 */ /* 0x0001e40000100a00 */
[----:B0-----:R-:W-:-:S02]  /*9c70*/  IMAD.MOV.U32 R16, RZ, RZ, R250 ;  /* 0x000000ffff107224 */ /* 0x001fc400078e00fa */
[----:B------:R-:W-:Y:S02]  /*9c80*/  IMAD.MOV.U32 R17, RZ, RZ, R251 ;  /* 0x000000ffff117224 */ /* 0x000fe400078e00fb */
[----:B------:R-:W-:-:S04]  /*9c90*/  IMAD.WIDE R250, R249, 0x2, R18 ;  /* 0x00000002f9fa7825 */ /* 0x000fc800078e0212 */
[----:B------:R-:W-:Y:S02]  /*9ca0*/  IMAD.MOV.U32 R18, RZ, RZ, R22 ;  /* 0x000000ffff127224 */ /* 0x000fe400078e0016 */
[----:B------:R-:W-:Y:S02]  /*9cb0*/  IMAD.MOV.U32 R19, RZ, RZ, R23 ;  /* 0x000000ffff137224 */ /* 0x000fe400078e0017 */
[----:B------:R-:W4:Y:S04]  /*9cc0*/  LDL.LU.64 R22, [R1+0x208] ;  /* 0x0002080001167983 */ /* 0x000f280000300a00 */
[----:B------:R0:W-:Y:S04]  /*9cd0*/  STL.64 [R1+0x1e8], R250 ;  /* 0x0001e8fa01007387 */ /* 0x0001e80000100a00 */
[----:B0-----:R-:W2:Y:S04]  /*9ce0*/  LDL.LU.64 R250, [R1+0x8] ;  /* 0x0000080001fa7983 */ /* 0x001ea80000300a00 */
[----:B--2---:R0:W-:Y:S04]  /*9cf0*/  STL.64 [R1+0x1f0], R250 ;  /* 0x0001f0fa01007387 */ /* 0x0041e80000100a00 */
[----:B0-----:R-:W2:Y:S04]  /*9d00*/  LDL.LU.64 R250, [R1+0x10] ;  /* 0x0000100001fa7983 */ /* 0x001ea80000300a00 */
[----:B--2---:R0:W-:Y:S04]  /*9d10*/  STL.64 [R1+0x1f8], R250 ;  /* 0x0001f8fa01007387 */ /* 0x0041e80000100a00 */
[----:B0-----:R-:W2:Y:S04]  /*9d20*/  LDL.LU.64 R250, [R1+0x18] ;  /* 0x0000180001fa7983 */ /* 0x001ea80000300a00 */
[----:B--2---:R0:W-:Y:S02]  /*9d30*/  STL.64 [R1+0x200], R250 ;  /* 0x000200fa01007387 */ /* 0x0041e40000100a00 */
[----:B0-----:R-:W-:-:S02]  /*9d40*/  IMAD.MOV.U32 R250, RZ, RZ, R224 ;  /* 0x000000fffffa7224 */ /* 0x001fc400078e00e0 */
[----:B------:R-:W-:Y:S02]  /*9d50*/  IMAD.MOV.U32 R251, RZ, RZ, R225 ;  /* 0x000000fffffb7224 */ /* 0x000fe400078e00e1 */
[----:B------:R-:W-:Y:S02]  /*9d60*/  IMAD.MOV.U32 R224, RZ, RZ, R2 ;  /* 0x000000ffffe07224 */ /* 0x000fe400078e0002 */
[----:B------:R-:W-:Y:S02]  /*9d70*/  IMAD.MOV.U32 R225, RZ, RZ, R3 ;  /* 0x000000ffffe17224 */ /* 0x000fe400078e0003 */
[----:B------:R-:W-:-:S04]  /*9d80*/  IMAD.WIDE R2, R249, 0x2, R20 ;  /* 0x00000002f9027825 */ /* 0x000fc800078e0214 */
[----:B------:R-:W-:Y:S02]  /*9d90*/  IMAD.MOV.U32 R20, RZ, RZ, R4 ;  /* 0x000000ffff147224 */ /* 0x000fe400078e0004 */
[----:B------:R-:W-:Y:S02]  /*9da0*/  IMAD.MOV.U32 R21, RZ, RZ, R5 ;  /* 0x000000ffff157224 */ /* 0x000fe400078e0005 */
[----:B----4-:R-:W-:-:S04]  /*9db0*/  IMAD.WIDE R4, R249, 0x2, R22 ;  /* 0x00000002f9047825 */ /* 0x010fc800078e0216 */
[----:B------:R-:W-:Y:S02]  /*9dc0*/  IMAD.MOV.U32 R22, RZ, RZ, R6 ;  /* 0x000000ffff167224 */ /* 0x000fe400078e0006 */
[----:B------:R-:W-:Y:S02]  /*9dd0*/  IMAD.MOV.U32 R23, RZ, RZ, R7 ;  /* 0x000000ffff177224 */ /* 0x000fe400078e0007 */
[----:B------:R-:W-:-:S04]  /*9de0*/  IMAD.WIDE R6, R249, 0x2, R152 ;  /* 0x00000002f9067825 */ /* 0x000fc800078e0298 */
        /* <DEDUP_REMOVED lines=9> */
[----:B---3--:R-:W-:Y:S02]  /*9e80*/  IMAD.MOV.U32 R210, RZ, RZ, R14 ;  /* 0x000000ffffd27224 */ /* 0x008fe400078e000e */
        /* <DEDUP_REMOVED lines=57> */
[----:B------:R-:W-:Y:S02]  /*a220*/  IMAD.WIDE R226, R249, 0x2, R246 ;  /* 0x00000002f9e27825 */ /* 0x000fe400078e02f6 */
[----:B------:R-:W2:Y:S01]  /*a230*/  LDL.LU.64 R246, [R1+0x68] ;  /* 0x0000680001f67983 */ /* 0x000ea20000300a00 */
[----:B------:R-:W-:Y:S01]  /*a240*/  LOP3.LUT R175, R175, R174, RZ, 0x3c, !PT ;  /* 0x000000aeafaf7212 */ /* 0x000fe200078e3cff */
[----:B------:R-:W-:-:S04]  /*a250*/  IMAD.WIDE R154, R249, 0x2, R154 ;  /* 0x00000002f99a7825 */ /* 0x000fc800078e029a */
        /* <DEDUP_REMOVED lines=34> */
[----:B--2---:R-:W-:-:S04]  /*a480*/  IMAD.WIDE R246, R249, 0x2, R246 ;  /* 0x00000002f9f67825 */ /* 0x004fc800078e02f6 */
[----:B------:R-:W-:Y:S02]  /*a490*/  IMAD.WIDE R248, R249, 0x2, R250 ;  /* 0x00000002f9f87825 */ /* 0x000fe400078e02fa */
[----:B------:R-:W2:Y:S04]  /*a4a0*/  LDL.LU.64 R250, [R1+0x200] ;  /* 0x0002000001fa7983 */ /* 0x000ea80000300a00 */
[----:B--2---:R0:W-:Y:S01]  /*a4b0*/  STL [R1+0x18], R250 ;  /* 0x000018fa01007387 */ /* 0x0041e20000100800 */
[----:B------:R-:W-:-:S03]  /*a4c0*/  IMAD.MOV.U32 R0, RZ, RZ, R251 ;  /* 0x000000ffff007224 */ /* 0x000fc600078e00fb */
[----:B0-----:R-:W2:Y:S01]  /*a4d0*/  LDL.LU.64 R250, [R1+0x1f8] ;  /* 0x0001f80001fa7983 */ /* 0x001ea20000300a00 */
[----:B------:R-:W-:Y:S01]  /*a4e0*/  WARPGROUP.ARRIVE ;  /* 0x00000000000079c5 */ /* 0x000fe20000000000 */
[----:B------:R-:W-:-:S05]  /*a4f0*/  UMOV UR13, 0x40000040 ;  /* 0x40000040000d7882 */ /* 0x000fca0000000000 */
[----:B------:R-:W-:-:S12]  /*a500*/  HGMMA.64x128x16.F32 R88, gdesc[UR12].tnspA, R88 ;  /* 0x21e000000c5879f0 */ /* 0x000fd80008700858 */
[----:B------:R-:W-:Y:S01]  /*a510*/  HGMMA.64x128x16.F32 R88, gdesc[UR4].tnspA, R88 ;  /* 0x21e00000045879f0 */ /* 0x000fe20008700858 */
[----:B------:R-:W-:-:S11]  /*a520*/  UMOV UR34, UR14 ;  /* 0x0000000e00227c82 */ /* 0x000fd60008000000 */
[----:B------:R-:W-:Y:S01]  /*a530*/  HGMMA.64x128x16.F32 R88, gdesc[UR40].tnspA, R88 ;  /* 0x21e00000285879f0 */ /* 0x000fe20008700858 */
[----:B--2---:R-:W-:Y:S04]  /*a540*/  STL [R1+0x10], R250 ;  /* 0x000010fa01007387 */ /* 0x004fe80000100800 */
[----:B------:R0:W-:Y:S02]  /*a550*/  STL [R1+0x1c], R0 ;  /* 0x00001c0001007387 */ /* 0x0001e40000100800 */
[----:B0-----:R-:W-:Y:S02]  /*a560*/  IMAD.MOV.U32 R0, RZ, RZ, R251 ;  /* 0x000000ffff007224 */ /* 0x001fe400078e00fb */
[----:B------:R-:W2:Y:S01]  /*a570*/  LDL.LU.64 R250, [R1+0x1f0] ;  /* 0x0001f00001fa7983 */ /* 0x000ea20000300a00 */
[----:B------:R-:W-:-:S02]  /*a580*/  UMOV UR35, UR15 ;  /* 0x0000000f00237c82 */ /* 0x000fc40008000000 */
[----:B------:R-:W-:-:S12]  /*a590*/  HGMMA.64x128x16.F32 R88, gdesc[UR36].tnspA, R88 ;  /* 0x21e00000245879f0 */ /* 0x000fd80008700858 */
[----:B------:R-:W-:Y:S01]  /*a5a0*/  HGMMA.64x128x16.F32 R24, gdesc[UR32].tnspA, R24 ;  /* 0x21e00000201879f0 */ /* 0x000fe20008700818 */
[----:B--2---:R-:W-:Y:S04]  /*a5b0*/  STL [R1+0x8], R250 ;  /* 0x000008fa01007387 */ /* 0x004fe80000100800 */
[----:B------:R0:W-:Y:S02]  /*a5c0*/  STL [R1+0x14], R0 ;  /* 0x0000140001007387 */ /* 0x0001e40000100800 */
[----:B0-----:R-:W-:Y:S02]  /*a5d0*/  IMAD.MOV.U32 R0, RZ, RZ, R251 ;  /* 0x000000ffff007224 */ /* 0x001fe400078e00fb */
[----:B------:R-:W2:Y:S01]  /*a5e0*/  LDL.LU.64 R250, [R1+0x1e8] ;  /* 0x0001e80001fa7983 */ /* 0x000ea20000300a00 */
[----:B------:R-:W-:Y:S01]  /*a5f0*/  UMOV UR30, UR6 ;  /* 0x00000006001e7c82 */ /* 0x000fe20008000000 */
[----:B------:R-:W-:-:S02]  /*a600*/  UMOV UR31, UR7 ;  /* 0x00000007001f7c82 */ /* 0x000fc40008000000 */
[----:B------:R-:W-:Y:S01]  /*a610*/  HGMMA.64x128x16.F32 R24, gdesc[UR28].tnspA, R24 ;  /* 0x21e000001c1879f0 */ /* 0x000fe20008700818 */
[----:B------:R-:W-:Y:S01]  /*a620*/  UMOV UR26, UR42 ;  /* 0x0000002a001a7c82 */ /* 0x000fe20008000000 */
[----:B------:R-:W-:-:S10]  /*a630*/  UMOV UR27, UR43 ;  /* 0x0000002b001b7c82 */ /* 0x000fd40008000000 */
[----:B------:R-:W-:Y:S01]  /*a640*/  HGMMA.64x128x16.F32 R24, gdesc[UR24].tnspA, R24 ;  /* 0x21e00000181879f0 */ /* 0x000fe20008700818 */
[----:B--2---:R-:W-:Y:S04]  /*a650*/  STL [R1], R250 ;  /* 0x000000fa01007387 */ /* 0x004fe80000100800 */
[----:B------:R0:W-:Y:S02]  /*a660*/  STL [R1+0xc], R0 ;  /* 0x00000c0001007387 */ /* 0x0001e40000100800 */
[----:B0-----:R-:W-:Y:S02]  /*a670*/  IMAD.MOV.U32 R0, RZ, RZ, R251 ;  /* 0x000000ffff007224 */ /* 0x001fe400078e00fb */
[----:B------:R-:W2:Y:S04]  /*a680*/  LDL.LU.64 R250, [R1+0x1e0] ;  /* 0x0001e00001fa7983 */ /* 0x000ea80000300a00 */
[----:B------:R0:W-:Y:S04]  /*a690*/  STL [R1+0x20], R0 ;  /* 0x0000200001007387 */ /* 0x0001e80000100800 */
[----:B0-----:R0:W5:Y:S04]  /*a6a0*/  LDL.LU R0, [R1+0x1dc] ;  /* 0x0001dc0001007983 */ /* 0x0011680000300800 */
[----:B------:R-:W-:Y:S04]  /*a6b0*/  STL [R1+0x24], R3 ;  /* 0x0000240301007387 */ /* 0x000fe80000100800 */
[----:B------:R1:W-:Y:S04]  /*a6c0*/  STL [R1+0x28], R5 ;  /* 0x0000280501007387 */ /* 0x0003e80000100800 */
[----:B------:R3:W-:Y:S04]  /*a6d0*/  STL [R1+0x2c], R7 ;  /* 0x00002c0701007387 */ /* 0x0007e80000100800 */
[----:B------:R4:W-:Y:S04]  /*a6e0*/  STL [R1+0x30], R9 ;  /* 0x0000300901007387 */ /* 0x0009e80000100800 */
[----:B------:R0:W-:Y:S04]  /*a6f0*/  STL [R1+0x34], R11 ;  /* 0x0000340b01007387 */ /* 0x0001e80000100800 */
[----:B------:R0:W-:Y:S04]  /*a700*/  STL [R1+0x38], R13 ;  /* 0x0000380d01007387 */ /* 0x0001e80000100800 */
[----:B------:R-:W-:Y:S04]  /*a710*/  STL [R1+0x3c], R15 ;  /* 0x00003c0f01007387 */ /* 0x000fe80000100800 */
        /* <DEDUP_REMOVED lines=56> */
[----:B------:R-:W-:Y:S01]  /*aaa0*/  STL [R1+0xc0], R205 ;  /* 0x0000c0cd01007387 */ /* 0x000fe20000100800 */
[----:B-1----:R-:W-:-:S03]  /*aab0*/  IMAD.MOV.U32 R5, RZ, RZ, R8 ;  /* 0x000000ffff057224 */ /* 0x002fc600078e0008 */
[----:B------:R-:W-:Y:S01]  /*aac0*/  STL [R1+0x17c], R206 ;  /* 0x00017cce01007387 */ /* 0x000fe20000100800 */
[----:B------:R-:W-:-:S03]  /*aad0*/  IMAD.MOV.U32 R8, RZ, RZ, R14 ;  /* 0x000000ffff087224 */ /* 0x000fc600078e000e */
[----:B------:R-:W-:Y:S04]  /*aae0*/  STL [R1+0xc4], R207 ;  /* 0x0000c4cf01007387 */ /* 0x000fe80000100800 */
[----:B------:R-:W-:Y:S04]  /*aaf0*/  STL [R1+0x180], R208 ;  /* 0x000180d001007387 */ /* 0x000fe80000100800 */
[----:B------:R-:W-:Y:S04]  /*ab00*/  STL [R1+0xc8], R209 ;  /* 0x0000c8d101007387 */ /* 0x000fe80000100800 */
[----:B------:R-:W-:Y:S04]  /*ab10*/  STL [R1+0x184], R210 ;  /* 0x000184d201007387 */ /* 0x000fe80000100800 */
[----:B------:R-:W2:Y:S01]  /*ab20*/  LDL.LU R14, [R1+0x1d4] ;  /* 0x0001d400010e7983 */ /* 0x000ea20000300800 */
[----:B------:R-:W-:Y:S01]  /*ab30*/  UMOV UR22, UR38 ;  /* 0x0000002600167c82 */ /* 0x000fe20008000000 */
[----:B------:R-:W-:-:S02]  /*ab40*/  UMOV UR23, UR39 ;  /* 0x0000002700177c82 */ /* 0x000fc40008000000 */
[----:B------:R-:W-:Y:S01]  /*ab50*/  HGMMA.64x128x16.F32 R24, gdesc[UR20].tnspA, R24, gsb0 ;  /* 0x21e00000141879f0 */ /* 0x000fe20008000818 */
        /* <DEDUP_REMOVED lines=32> */
[----:B------:R-:W-:-:S02]  /*ad60*/  IMAD.MOV.U32 R3, RZ, RZ, R4 ;  /* 0x000000ffff037224 */ /* 0x000fc400078e0004 */
[----:B------:R-:W-:Y:S02]  /*ad70*/  IMAD.MOV.U32 R4, RZ, RZ, R6 ;  /* 0x000000ffff047224 */ /* 0x000fe400078e0006 */
[----:B------:R-:W-:Y:S02]  /*ad80*/  IMAD.MOV.U32 R6, RZ, RZ, R10 ;  /* 0x000000ffff067224 */ /* 0x000fe400078e000a */
[----:B---3--:R-:W-:Y:S01]  /*ad90*/  IMAD.MOV.U32 R7, RZ, RZ, R12 ;  /* 0x000000ffff077224 */ /* 0x008fe200078e000c */
[----:B------:R-:W-:Y:S02]  /*ada0*/  WARPGROUP.DEPBAR.LE gsb0, 0x0 ;  /* 0x00008000000079c5 */ /* 0x000fe40000010000 */
[----:B----4-:R-:W-:Y:S02]  /*adb0*/  IMAD.MOV.U32 R9, RZ, RZ, R16 ;  /* 0x000000ffff097224 */ /* 0x010fe400078e0010 */
[----:B------:R-:W-:Y:S02]  /*adc0*/  IMAD.MOV.U32 R10, RZ, RZ, R18 ;  /* 0x000000ffff0a7224 */ /* 0x000fe400078e0012 */
[----:B0-----:R-:W-:-:S02]  /*add0*/  IMAD.MOV.U32 R11, RZ, RZ, R20 ;  /* 0x000000ffff0b7224 */ /* 0x001fc400078e0014 */
[----:B------:R-:W-:Y:S02]  /*ade0*/  IMAD.MOV.U32 R12, RZ, RZ, R22 ;  /* 0x000000ffff0c7224 */ /* 0x000fe400078e0016 */
[----:B------:R-:W-:Y:S02]  /*adf0*/  IMAD.MOV.U32 R13, RZ, RZ, R152 ;  /* 0x000000ffff0d7224 */ /* 0x000fe400078e0098 */
[----:B--2---:R-:W-:Y:S02]  /*ae00*/  VIADD R250, R250, 0xffffffc0 ;  /* 0xffffffc0fafa7836 */ /* 0x004fe40000000000 */
[----:B------:R-:W-:-:S05]  /*ae10*/  VIADD R14, R14, 0xffffffff ;  /* 0xffffffff0e0e7836 */ /* 0x000fca0000000000 */
[----:B------:R-:W-:Y:S01]  /*ae20*/  ISETP.NE.U32.AND P0, PT, R14, RZ, PT ;  /* 0x000000ff0e00720c */ /* 0x000fe20003f05070 */
[----:B------:R-:W-:Y:S04]  /*ae30*/  STL [R1+0x1d4], R14 ;  /* 0x0001d40e01007387 */ /* 0x000fe80000100800 */
[----:B------:R-:W-:Y:S04]  /*ae40*/  STL [R1+0x10c], R243 ;  /* 0x00010cf301007387 */ /* 0x000fe80000100800 */
[----:B------:R-:W-:Y:S04]  /*ae50*/  STL [R1+0x1c8], R244 ;  /* 0x0001c8f401007387 */ /* 0x000fe80000100800 */
[----:B------:R-:W-:Y:S04]  /*ae60*/  STL [R1+0x110], R245 ;  /* 0x000110f501007387 */ /* 0x000fe80000100800 */
[----:B------:R-:W-:Y:S04]  /*ae70*/  STL [R1+0x1cc], R246 ;  /* 0x0001ccf601007387 */ /* 0x000fe80000100800 */
[----:B------:R-:W-:Y:S04]  /*ae80*/  STL [R1+0x114], R247 ;  /* 0x000114f701007387 */ /* 0x000fe80000100800 */
[----:B------:R0:W-:Y:S02]  /*ae90*/  STL [R1+0x1d0], R248 ;  /* 0x0001d0f801007387 */ /* 0x0001e40000100800 */
[----:B0-----:R-:W-:Y:S01]  /*aea0*/  IMAD.MOV.U32 R248, RZ, RZ, R249 ;  /* 0x000000fffff87224 */ /* 0x001fe200078e00f9 */
[----:B------:R-:W-:Y:S06]  /*aeb0*/  @P0 BRA `(.L_x_1) ;  /* 0xffffffa4002c0947 */ /* 0x000fec000383ffff */
[----:B------:R-:W-:Y:S02]  /*aec0*/  F2FP.F16.F32.PACK_AB R67, R67, R66 ;  /* 0x000000424343723e */ /* 0x000fe400000000ff */
[----:B------:R-:W-:Y:S02]  /*aed0*/  F2FP.F16.F32.PACK_AB R66, R65, R64 ;  /* 0x000000404142723e */ /* 0x000fe400000000ff */
[----:B------:R-:W-:Y:S02]  /*aee0*/  F2FP.F16.F32.PACK_AB R64, R129, R128 ;  /* 0x000000808140723e */ /* 0x000fe400000000ff */
[----:B------:R-:W-:Y:S02]  /*aef0*/  F2FP.F16.F32.PACK_AB R87, R87, R86 ;  /* 0x000000565757723e */ /* 0x000fe400000000ff */
[----:B------:R-:W-:Y:S02]  /*af00*/  F2FP.F16.F32.PACK_AB R83, R83, R82 ;  /* 0x000000525353723e */ /* 0x000fe400000000ff */
[----:B------:R-:W-:-:S02]  /*af10*/  F2FP.F16.F32.PACK_AB R79, R79, R78 ;  /* 0x0000004e4f4f723e */ /* 0x000fc400000000ff */
        /* <DEDUP_REMOVED lines=57> */
[----:B------:R-:W-:-:S07]  /*b2b0*/  F2FP.F16.F32.PACK_AB R24, R89, R88 ;  /* 0x000000585918723e */ /* 0x000fce00000000ff */
.L_x_0:
[----:B------:R-:W2:Y:S01]  /*b2c0*/  LDL.LU R152, [R1+0x1d8] ;  /* 0x0001d80001987983 */ /* 0x000ea20000300800 */
[----:B------:R-:W-:Y:S01]  /*b2d0*/  ULDC.64 UR4, c[0x0][0x228] ;  /* 0x00008a0000047ab9 */ /* 0x000fe20000000a00 */
[C---:B-----5:R-:W-:Y:S01]  /*b2e0*/  VIADD R3, R0.reuse, 0x1 ;  /* 0x0000000100037836 */ /* 0x060fe20000000000 */
[----:B------:R-:W-:Y:S01]  /*b2f0*/  ULDC.64 UR6, c[0x0][0x220] ;  /* 0x0000880000067ab9 */ /* 0x000fe20000000a00 */
[----:B------:R-:W1:Y:S01]  /*b300*/  S2R R6, SR_TID.X ;  /* 0x0000000000067919 */ /* 0x000e620000002100 */
[----:B------:R-:W-:Y:S01]  /*b310*/  VIADD R7, R0, 0x2 ;  /* 0x0000000200077836 */ /* 0x000fe20000000000 */
[----:B------:R-:W3:Y:S01]  /*b320*/  S2R R4, SR_TID.X ;  /* 0x0000000000047919 */ /* 0x000ee20000002100 */
[----:B-1----:R-:W-:Y:S01]  /*b330*/  IMAD.SHL.U32 R2, R6, 0x10, RZ ;  /* 0x0000001006027824 */ /* 0x002fe200078e00ff */
[----:B---3--:R-:W-:-:S04]  /*b340*/  LOP3.LUT R4, R4, 0x7f, RZ, 0xc0, !PT ;  /* 0x0000007f04047812 */ /* 0x008fc800078ec0ff */
[----:B------:R-:W-:Y:S01]  /*b350*/  LOP3.LUT R2, R2, 0xf0, RZ, 0xc0, !PT ;  /* 0x000000f002027812 */ /* 0x000fe200078ec0ff */
[----:B------:R-:W-:Y:S01]  /*b360*/  BAR.SYNC.DEFER_BLOCKING 0x0 ;  /* 0x0000000000007b1d */ /* 0x000fe20000010000 */
[----:B--2---:R-:W-:-:S05]  /*b370*/  ISETP.GE.AND P0, PT, R152, UR4, PT ;  /* 0x0000000498007c0c */ /* 0x004fca000bf06270 */
[----:B------:R-:W-:Y:S02]  /*b380*/  ULDC UR4, c[0x0][0x22c] ;  /* 0x00008b0000047ab9 */ /* 0x000fe40000000800 */
[----:B------:R-:W-:Y:S01]  /*b390*/  ISETP.LT.AND P4, PT, R3, UR4, !P0 ;  /* 0x0000000403007c0c */ /* 0x000fe2000c781270 */
[----:B------:R-:W-:Y:S01]  /*b3a0*/  IMAD.SHL.U32 R3, R6, 0x40, RZ ;  /* 0x0000004006037824 */ /* 0x000fe200078e00ff */
[----:B------:R-:W-:Y:S01]  /*b3b0*/  ULDC UR4, c[0x0][0x22c] ;  /* 0x00008b0000047ab9 */ /* 0x000fe20000000800 */
[----:B------:R-:W-:Y:S01]  /*b3c0*/  ISETP.LT.AND P5, PT, R0, UR5, !P0 ;  /* 0x0000000500007c0c */ /* 0x000fe2000c7a1270 */
[----:B------:R-:W-:Y:S01]  /*b3d0*/  ULDC UR5, c[0x0][0x22c] ;  /* 0x00008b0000057ab9 */ /* 0x000fe20000000800 */
[----:B------:R-:W-:Y:S01]  /*b3e0*/  ISETP.LT.AND P2, PT, R7, UR4, !P0 ;  /* 0x0000000407007c0c */ /* 0x000fe2000c741270 */
[----:B------:R-:W-:Y:S01]  /*b3f0*/  ULDC UR4, c[0x0][0x22c] ;  /* 0x00008b0000047ab9 */ /* 0x000fe20000000800 */
[----:B------:R-:W-:Y:S01]  /*b400*/  LOP3.LUT R5, R3, 0x400, RZ, 0xc0, !PT ;  /* 0x0000040003057812 */ /* 0x000fe200078ec0ff */
[----:B------:R-:W-:-:S02]  /*b410*/  IMAD.SHL.U32 R3, R6, 0x8, RZ ;  /* 0x0000000806037824 */ /* 0x000fc400078e00ff */
[C---:B------:R-:W-:Y:S01]  /*b420*/  VIADD R6, R0.reuse, 0x3 ;  /* 0x0000000300067836 */ /* 0x040fe20000000000 */
[----:B------:R-:W-:Y:S01]  /*b430*/  IADD3 R2, R5, UR8, R2 ;  /* 0x0000000805027c10 */ /* 0x000fe2000fffe002 */
[----:B------:R-:W-:Y:S01]  /*b440*/  VIADD R5, R0, 0x4 ;  /* 0x0000000400057836 */ /* 0x000fe20000000000 */
[----:B------:R-:W-:Y:S02]  /*b450*/  LOP3.LUT R3, R3, 0x300, RZ, 0xc0, !PT ;  /* 0x0000030003037812 */ /* 0x000fe400078ec0ff */
[----:B------:R-:W-:Y:S01]  /*b460*/  ISETP.LT.AND P1, PT, R6, UR4, !P0 ;  /* 0x0000000406007c0c */ /* 0x000fe2000c721270 */
[----:B------:R-:W-:Y:S02]  /*b470*/  ULDC UR4, c[0x0][0x22c] ;  /* 0x00008b0000047ab9 */ /* 0x000fe40000000800 */
[----:B------:R-:W-:Y:S01]  /*b480*/  IMAD.IADD R92, R3, 0x1, R2 ;  /* 0x00000001035c7824 */ /* 0x000fe200078e0202 */
[----:B------:R-:W-:Y:S02]  /*b490*/  LEA R2, R4, UR8, 0x4 ;  /* 0x0000000804027c11 */ /* 0x000fe4000f8e20ff */
[----:B------:R-:W-:Y:S01]  /*b4a0*/  ISETP.LT.AND P3, PT, R5, UR4, !P0 ;  /* 0x0000000405007c0c */ /* 0x000fe2000c761270 */
[----:B------:R-:W-:Y:S01]  /*b4b0*/  ULDC UR4, c[0x0][0x244] ;  /* 0x0000910000047ab9 */ /* 0x000fe20000000800 */
[----:B------:R-:W-:Y:S01]  /*b4c0*/  STSM.16.M88.4 [R92], R24 ;  /* 0x000000185c007844 */ /* 0x000fe20000000200 */
[----:B------:R-:W-:Y:S06]  /*b4d0*/  BAR.SYNC.DEFER_BLOCKING 0x0 ;  /* 0x0000000000007b1d */ /* 0x000fec0000010000 */
[----:B------:R-:W1:Y:S02]  /*b4e0*/  LDS.128 R88, [R2] ;  /* 0x0000000002587984 */ /* 0x000e640000000c00 */
[----:B------:R-:W-:Y:S06]  /*b4f0*/  BAR.SYNC.DEFER_BLOCKING 0x0 ;  /* 0x0000000000007b1d */ /* 0x000fec0000010000 */
[----:B------:R-:W-:Y:S02]  /*b500*/  STSM.16.M88.4 [R92], R28 ;  /* 0x0000001c5c007844 */ /* 0x000fe40000000200 */
[----:B------:R-:W-:Y:S06]  /*b510*/  BAR.SYNC.DEFER_BLOCKING 0x0 ;  /* 0x0000000000007b1d */ /* 0x000fec0000010000 */
[----:B------:R-:W2:Y:S02]  /*b520*/  LDS.128 R60, [R2] ;  /* 0x00000000023c7984 */ /* 0x000ea40000000c00 */
[----:B------:R-:W-:Y:S06]  /*b530*/  BAR.SYNC.DEFER_BLOCKING 0x0 ;  /* 0x0000000000007b1d */ /* 0x000fec0000010000 */
[----:B------:R-:W-:Y:S02]  /*b540*/  STSM.16.M88.4 [R92], R32 ;  /* 0x000000205c007844 */ /* 0x000fe40000000200 */
[----:B------:R-:W-:Y:S06]  /*b550*/  BAR.SYNC.DEFER_BLOCKING 0x0 ;  /* 0x0000000000007b1d */ /* 0x000fec0000010000 */
[----:B------:R-:W3:Y:S02]  /*b560*/  LDS.128 R56, [R2] ;  /* 0x0000000002387984 */ /* 0x000ee40000000c00 */
[----:B------:R-:W-:Y:S06]  /*b570*/  BAR.SYNC.DEFER_BLOCKING 0x0 ;  /* 0x0000000000007b1d */ /* 0x000fec0000010000 */
[----:B------:R-:W-:Y:S02]  /*b580*/  STSM.16.M88.4 [R92], R36 ;  /* 0x000000245c007844 */ /* 0x000fe40000000200 */
[----:B------:R-:W-:Y:S06]  /*b590*/  BAR.SYNC.DEFER_BLOCKING 0x0 ;  /* 0x0000000000007b1d */ /* 0x000fec0000010000 */
[----:B------:R-:W4:Y:S02]  /*b5a0*/  LDS.128 R52, [R2] ;  /* 0x0000000002347984 */ /* 0x000f240000000c00 */
        /* <DEDUP_REMOVED lines=9> */
[----:B------:R0:W-:Y:S02]  /*b640*/  STSM.16.M88.4 [R92], R48 ;  /* 0x000000305c007844 */ /* 0x0001e40000000200 */
[----:B------:R-:W-:Y:S01]  /*b650*/  BAR.SYNC.DEFER_BLOCKING 0x0 ;  /* 0x0000000000007b1d */ /* 0x000fe20000010000 */
[----:B0-----:R-:W-:-:S05]  /*b660*/  IMAD R48, R152, UR4, RZ ;  /* 0x0000000498307c24 */ /* 0x001fca000f8e02ff */
[----:B------:R-:W-:Y:S02]  /*b670*/  ULDC UR4, c[0x0][0x248] ;  /* 0x0000920000047ab9 */ /* 0x000fe40000000800 */
[----:B------:R-:W-:Y:S01]  /*b680*/  IMAD R49, R0, UR4, RZ ;  /* 0x0000000400317c24 */ /* 0x000fe2000f8e02ff */
[----:B------:R-:W-:Y:S01]  /*b690*/  LEA R3, P6, R48, UR6, 0x1 ;  /* 0x0000000630037c11 */ /* 0x000fe2000f8c08ff */
[----:B------:R-:W-:-:S03]  /*b6a0*/  ULDC UR6, c[0x0][0x248] ;  /* 0x0000920000067ab9 */ /* 0x000fc60000000800 */
[----:B------:R-:W-:Y:S01]  /*b6b0*/  LEA.HI.X.SX32 R48, R48, UR7, 0x1, P6 ;  /* 0x0000000730307c11 */ /* 0x000fe2000b0f0eff */
[----:B------:R-:W-:Y:S01]  /*b6c0*/  ULDC UR7, c[0x0][0x22c] ;  /* 0x00008b0000077ab9 */ /* 0x000fe20000000800 */
[C---:B------:R-:W-:Y:S01]  /*b6d0*/  LEA R50, P6, R49.reuse, R3, 0x1 ;  /* 0x0000000331327211 */ /* 0x040fe200078c08ff */
[----:B------:R-:W0:Y:S03]  /*b6e0*/  LDS.128 R8, [R2] ;  /* 0x0000000002087984 */ /* 0x000e260000000c00 */
[C---:B------:R-:W-:Y:S01]  /*b6f0*/  LEA.HI.X.SX32 R51, R49.reuse, R48, 0x1, P6 ;  /* 0x0000003031337211 */ /* 0x040fe200030f0eff */
[----:B------:R-:W-:Y:S06]  /*b700*/  BAR.SYNC.DEFER_BLOCKING 0x0 ;  /* 0x0000000000007b1d */ /* 0x000fec0000010000 */
[----:B------:R-:W-:Y:S02]  /*b710*/  STSM.16.M88.4 [R92], R120 ;  /* 0x000000785c007844 */ /* 0x000fe40000000200 */
[----:B------:R-:W-:Y:S06]  /*b720*/  BAR.SYNC.DEFER_BLOCKING 0x0 ;  /* 0x0000000000007b1d */ /* 0x000fec0000010000 */
[----:B------:R-:W0:Y:S02]  /*b730*/  LDS.128 R4, [R2] ;  /* 0x0000000002047984 */ /* 0x000e240000000c00 */
        /* <DEDUP_REMOVED lines=9> */
[----:B------:R1:W-:Y:S02]  /*b7d0*/  STSM.16.M88.4 [R92], R64 ;  /* 0x000000405c007844 */ /* 0x0003e40000000200 */
[----:B------:R-:W-:Y:S01]  /*b7e0*/  BAR.SYNC.DEFER_BLOCKING 0x0 ;  /* 0x0000000000007b1d */ /* 0x000fe20000010000 */
[----:B-1----:R-:W-:-:S02]  /*b7f0*/  VIADD R65, R49, UR4 ;  /* 0x0000000431417c36 */ /* 0x002fc40008000000 */
[----:B------:R-:W-:-:S03]  /*b800*/  VIADD R49, R0, 0x5 ;  /* 0x0000000500317836 */ /* 0x000fc60000000000 */
[C---:B------:R-:W-:Y:S01]  /*b810*/  LEA R64, P6, R65.reuse, R3, 0x1 ;  /* 0x0000000341407211 */ /* 0x040fe200078c08ff */
[----:B------:R-:W1:Y:S01]  /*b820*/  LDS.128 R28, [R2] ;  /* 0x00000000021c7984 */ /* 0x000e620000000c00 */
[----:B------:R-:W-:Y:S06]  /*b830*/  BAR.SYNC.DEFER_BLOCKING 0x0 ;  /* 0x0000000000007b1d */ /* 0x000fec0000010000 */
[----:B------:R2:W-:Y:S02]  /*b840*/  STSM.16.M88.4 [R92], R68 ;  /* 0x000000445c007844 */ /* 0x0005e40000000200 */
[----:B------:R-:W-:Y:S01]  /*b850*/  BAR.SYNC.DEFER_BLOCKING 0x0 ;  /* 0x0000000000007b1d */ /* 0x000fe20000010000 */
[C---:B--2---:R-:W-:Y:S01]  /*b860*/  VIADD R68, R65.reuse, UR4 ;  /* 0x0000000441447c36 */ /* 0x044fe20008000000 */
[----:B------:R-:W-:-:S04]  /*b870*/  LEA.HI.X.SX32 R65, R65, R48, 0x1, P6 ;  /* 0x0000003041417211 */ /* 0x000fc800030f0eff */
[----:B------:R-:W-:-:S04]  /*b880*/  LEA R66, P6, R68, R3, 0x1 ;  /* 0x0000000344427211 */ /* 0x000fc800078c08ff */
[C---:B------:R-:W-:Y:S01]  /*b890*/  LEA.HI.X.SX32 R67, R68.reuse, R48, 0x1, P6 ;  /* 0x0000003044437211 */ /* 0x040fe200030f0eff */
[----:B------:R-:W-:Y:S01]  /*b8a0*/  VIADD R68, R68, UR4 ;  /* 0x0000000444447c36 */ /* 0x000fe20008000000 */
[----:B------:R-:W2:Y:S03]  /*b8b0*/  LDS.128 R32, [R2] ;  /* 0x0000000002207984 */ /* 0x000ea60000000c00 */
[----:B------:R-:W-:Y:S01]  /*b8c0*/  VIADD R69, R68, UR4 ;  /* 0x0000000444457c36 */ /* 0x000fe20008000000 */
[----:B------:R-:W-:Y:S06]  /*b8d0*/  BAR.SYNC.DEFER_BLOCKING 0x0 ;  /* 0x0000000000007b1d */ /* 0x000fec0000010000 */
[----:B------:R-:W-:Y:S02]  /*b8e0*/  STSM.16.M88.4 [R92], R72 ;  /* 0x000000485c007844 */ /* 0x000fe40000000200 */
[----:B------:R-:W-:Y:S06]  /*b8f0*/  BAR.SYNC.DEFER_BLOCKING 0x0 ;  /* 0x0000000000007b1d */ /* 0x000fec0000010000 */
[----:B------:R-:W2:Y:S02]  /*b900*/  LDS.128 R36, [R2] ;  /* 0x0000000002247984 */ /* 0x000ea40000000c00 */
        /* <DEDUP_REMOVED lines=11> */
[----:B------:R3:W-:Y:S01]  /*b9c0*/  @P5 STG.E.U16 desc[UR16][R50.64], R88 ;  /* 0x0000005832005986 */ /* 0x0007e2000c101510 */
[----:B------:R-:W-:Y:S01]  /*b9d0*/  ISETP.LT.AND P5, PT, R49, UR5, !P0 ;  /* 0x0000000531007c0c */ /* 0x000fe2000c7a1270 */
[----:B------:R-:W-:Y:S01]  /*b9e0*/  VIADD R49, R0, 0x6 ;  /* 0x0000000600317836 */ /* 0x000fe20000000000 */
[----:B------:R-:W-:Y:S01]  /*b9f0*/  ULDC UR5, c[0x0][0x22c] ;  /* 0x00008b0000057ab9 */ /* 0x000fe20000000800 */
[----:B---3--:R-:W-:-:S02]  /*ba00*/  PRMT R51, R88, 0x7632, R51 ;  /* 0x0000763258337816 */ /* 0x008fc40000000033 */
[----:B------:R-:W-:-:S03]  /*ba10*/  LEA R50, P6, R68, R3, 0x1 ;  /* 0x0000000344327211 */ /* 0x000fc600078c08ff */
[----:B------:R3:W-:Y:S01]  /*ba20*/  @P4 STG.E.U16 desc[UR16][R64.64], R51 ;  /* 0x0000003340004986 */ /* 0x0007e2000c101510 */
[----:B------:R-:W-:Y:S01]  /*ba30*/  ISETP.LT.AND P4, PT, R49, UR5, !P0 ;  /* 0x0000000531007c0c */ /* 0x000fe2000c781270 */
[C---:B------:R-:W-:Y:S01]  /*ba40*/  VIADD R49, R0.reuse, 0x7 ;  /* 0x0000000700317836 */ /* 0x040fe20000000000 */
[----:B------:R-:W-:Y:S01]  /*ba50*/  ULDC UR5, c[0x0][0x22c] ;  /* 0x00008b0000057ab9 */ /* 0x000fe20000000800 */
[----:B------:R4:W-:Y:S03]  /*ba60*/  @P2 STG.E.U16 desc[UR16][R66.64], R89 ;  /* 0x0000005942002986 */ /* 0x0009e6000c101510 */
[----:B------:R-:W-:Y:S01]  /*ba70*/  ISETP.LT.AND P2, PT, R49, UR5, !P0 ;  /* 0x0000000531007c0c */ /* 0x000fe2000c741270 */
[----:B------:R-:W-:Y:S01]  /*ba80*/  VIADD R49, R0, 0x8 ;  /* 0x0000000800317836 */ /* 0x000fe20000000000 */
[----:B------:R-:W-:Y:S01]  /*ba90*/  ULDC UR5, c[0x0][0x22c] ;  /* 0x00008b0000057ab9 */ /* 0x000fe20000000800 */
[----:B---3--:R-:W-:Y:S01]  /*baa0*/  LEA.HI.X.SX32 R51, R68, R48, 0x1, P6 ;  /* 0x0000003044337211 */ /* 0x008fe200030f0eff */
[C---:B------:R-:W-:Y:S01]  /*bab0*/  VIADD R68, R69.reuse, UR4 ;  /* 0x0000000445447c36 */ /* 0x040fe20008000000 */
[----:B------:R-:W-:-:S02]  /*bac0*/  LEA R64, P6, R69, R3, 0x1 ;  /* 0x0000000345407211 */ /* 0x000fc400078c08ff */
[----:B----4-:R-:W-:Y:S02]  /*bad0*/  PRMT R67, R89, 0x7632, R67 ;  /* 0x0000763259437816 */ /* 0x010fe40000000043 */
[-C--:B------:R-:W-:Y:S02]  /*bae0*/  LEA.HI.X.SX32 R65, R69, R48.reuse, 0x1, P6 ;  /* 0x0000003045417211 */ /* 0x080fe400030f0eff */
[----:B------:R-:W-:Y:S01]  /*baf0*/  LEA R66, P6, R68, R3, 0x1 ;  /* 0x0000000344427211 */ /* 0x000fe200078c08ff */
        /* <DEDUP_REMOVED lines=8> */
[C---:B---3--:R-:W-:Y:S01]  /*bb80*/  LEA.HI.X.SX32 R67, R68.reuse, R48, 0x1, P6 ;  /* 0x0000003044437211 */ /* 0x048fe200030f0eff */
[----:B------:R-:W-:Y:S01]  /*bb90*/  VIADD R68, R68, UR4 ;  /* 0x0000000444447c36 */ /* 0x000fe20008000000 */
[----:B------:R-:W-:-:S03]  /*bba0*/  PRMT R51, R90, 0x7632, R51 ;  /* 0x000076325a337816 */ /* 0x000fc60000000033 */
[C---:B----4-:R-:W-:Y:S02]  /*bbb0*/  VIADD R65, R68.reuse, UR4 ;  /* 0x0000000444417c36 */ /* 0x050fe40008000000 */
[----:B------:R3:W-:Y:S01]  /*bbc0*/  @P5 STG.E.U16 desc[UR16][R66.64], R51 ;  /* 0x0000003342005986 */ /* 0x0007e2000c101510 */
[CC--:B------:R-:W-:Y:S02]  /*bbd0*/  LEA R50, P5, R68.reuse, R3.reuse, 0x1 ;  /* 0x0000000344327211 */ /* 0x0c0fe400078a08ff */
[CC--:B------:R-:W-:Y:S01]  /*bbe0*/  LEA R64, P6, R65.reuse, R3.reuse, 0x1 ;  /* 0x0000000341407211 */ /* 0x0c0fe200078c08ff */
[----:B---3--:R-:W-:Y:S01]  /*bbf0*/  VIADD R67, R65, UR4 ;  /* 0x0000000441437c36 */ /* 0x008fe20008000000 */
[-C--:B------:R-:W-:Y:S02]  /*bc00*/  LEA.HI.X.SX32 R51, R68, R48.reuse, 0x1, P5 ;  /* 0x0000003044337211 */ /* 0x080fe400028f0eff */
[----:B------:R-:W-:Y:S01]  /*bc10*/  ISETP.LT.AND P5, PT, R49, UR5, !P0 ;  /* 0x0000000531007c0c */ /* 0x000fe2000c7a1270 */
[C---:B------:R-:W-:Y:S01]  /*bc20*/  VIADD R49, R0.reuse, 0xb ;  /* 0x0000000b00317836 */ /* 0x040fe20000000000 */
[-C--:B------:R-:W-:Y:S01]  /*bc30*/  LEA.HI.X.SX32 R65, R65, R48.reuse, 0x1, P6 ;  /* 0x0000003041417211 */ /* 0x080fe200030f0eff */
[C---:B------:R-:W-:Y:S01]  /*bc40*/  VIADD R68, R67.reuse, UR4 ;  /* 0x0000000443447c36 */ /* 0x040fe20008000000 */
[----:B------:R-:W-:Y:S01]  /*bc50*/  LEA R66, P6, R67, R3, 0x1 ;  /* 0x0000000343427211 */ /* 0x000fe200078c08ff */
[----:B------:R-:W-:Y:S01]  /*bc60*/  ULDC UR5, c[0x0][0x22c] ;  /* 0x00008b0000057ab9 */ /* 0x000fe20000000800 */
[----:B------:R3:W-:Y:S01]  /*bc70*/  @P4 STG.E.U16 desc[UR16][R50.64], R91 ;  /* 0x0000005b32004986 */ /* 0x0007e2000c101510 */
[----:B------:R-:W-:Y:S01]  /*bc80*/  ISETP.LT.AND P4, PT, R49, UR5, !P0 ;  /* 0x0000000531007c0c */ /* 0x000fe2000c781270 */
[----:B------:R-:W-:Y:S01]  /*bc90*/  VIADD R49, R0, 0xc ;  /* 0x0000000c00317836 */ /* 0x000fe20000000000 */
[----:B------:R-:W-:Y:S01]  /*bca0*/  LEA.HI.X.SX32 R67, R67, R48, 0x1, P6 ;  /* 0x0000003043437211 */ /* 0x000fe200030f0eff */
[----:B------:R-:W-:Y:S01]  /*bcb0*/  VIADD R69, R68, UR4 ;  /* 0x0000000444457c36 */ /* 0x000fe20008000000 */
        /* <DEDUP_REMOVED lines=11> */
[----:B---3--:R-:W-:-:S02]  /*bd70*/  LEA.HI.X.SX32 R51, R68, R48, 0x1, P6 ;  /* 0x0000003044337211 */ /* 0x008fc400030f0eff */
[CC--:B------:R-:W-:Y:S02]  /*bd80*/  LEA R64, P6, R69.reuse, R3.reuse, 0x1 ;  /* 0x0000000345407211 */ /* 0x0c0fe400078c08ff */
[----:B----4-:R-:W-:Y:S02]  /*bd90*/  PRMT R67, R60, 0x7632, R67 ;  /* 0x000076323c437816 */ /* 0x010fe40000000043 */
[C---:B------:R-:W-:Y:S01]  /*bda0*/  LEA.HI.X.SX32 R65, R69.reuse, R48, 0x1, P6 ;  /* 0x0000003045417211 */ /* 0x040fe200030f0eff */
[----:B------:R-:W-:Y:S01]  /*bdb0*/  VIADD R69, R69, UR4 ;  /* 0x0000000445457c36 */ /* 0x000fe20008000000 */
[----:B------:R-:W-:Y:S01]  /*bdc0*/  PRMT R68, R61, 0x7632, R68 ;  /* 0x000076323d447816 */ /* 0x000fe20000000044 */
[----:B------:R3:W-:Y:S01]  /*bdd0*/  @P3 STG.E.U16 desc[UR16][R50.64], R67 ;  /* 0x0000004332003986 */ /* 0x0007e2000c101510 */
[----:B------:R-:W-:Y:S01]  /*bde0*/  ISETP.LT.AND P3, PT, R49, UR5, !P0 ;  /* 0x0000000531007c0c */ /* 0x000fe2000c761270 */
[C---:B------:R-:W-:Y:S01]  /*bdf0*/  VIADD R60, R69.reuse, UR4 ;  /* 0x00000004453c7c36 */ /* 0x040fe20008000000 */
[----:B------:R-:W-:Y:S01]  /*be00*/  LEA R66, P6, R69, R3, 0x1 ;  /* 0x0000000345427211 */ /* 0x000fe200078c08ff */
[----:B------:R-:W-:Y:S01]  /*be10*/  VIADD R49, R0, 0xf ;  /* 0x0000000f00317836 */ /* 0x000fe20000000000 */
[----:B------:R4:W-:Y:S01]  /*be20*/  @P5 STG.E.U16 desc[UR16][R64.64], R61 ;  /* 0x0000003d40005986 */ /* 0x0009e2000c101510 */
[----:B------:R-:W-:-:S03]  /*be30*/  ULDC UR5, c[0x0][0x22c] ;  /* 0x00008b0000057ab9 */ /* 0x000fc60000000800 */
[----:B------:R-:W-:Y:S01]  /*be40*/  ISETP.LT.AND P5, PT, R49, UR5, !P0 ;  /* 0x0000000531007c0c */ /* 0x000fe2000c7a1270 */
[----:B------:R-:W-:Y:S01]  /*be50*/  VIADD R49, R0, 0x10 ;  /* 0x0000001000317836 */ /* 0x000fe20000000000 */
[----:B------:R-:W-:Y:S01]  /*be60*/  ULDC UR5, c[0x0][0x22c] ;  /* 0x00008b0000057ab9 */ /* 0x000fe20000000800 */
[----:B---3--:R-:W-:Y:S02]  /*be70*/  LEA.HI.X.SX32 R67, R69, R48, 0x1, P6 ;  /* 0x0000003045437211 */ /* 0x008fe400030f0eff */
[C---:B------:R-:W-:Y:S01]  /*be80*/  LEA R50, P6, R60.reuse, R3, 0x1 ;  /* 0x000000033c327211 */ /* 0x040fe200078c08ff */
[----:B----4-:R-:W-:-:S03]  /*be90*/  VIADD R64, R60, UR4 ;  /* 0x000000043c407c36 */ /* 0x010fc60008000000 */
[-C--:B------:R-:W-:Y:S01]  /*bea0*/  LEA.HI.X.SX32 R51, R60, R48.reuse, 0x1, P6 ;  /* 0x000000303c337211 */ /* 0x080fe200030f0eff */
[----:B------:R3:W-:Y:S01]  /*beb0*/  @P4 STG.E.U16 desc[UR16][R66.64], R68 ;  /* 0x0000004442004986 */ /* 0x0007e2000c101510 */
[----:B------:R-:W-:Y:S01]  /*bec0*/  ISETP.LT.AND P4, PT, R49, UR5, !P0 ;  /* 0x0000000531007c0c */ /* 0x000fe2000c781270 */
[C---:B------:R-:W-:Y:S01]  /*bed0*/  VIADD R65, R64.reuse, UR4 ;  /* 0x0000000440417c36 */ /* 0x040fe20008000000 */
[----:B------:R-:W-:Y:S01]  /*bee0*/  LEA R60, P6, R64, R3, 0x1 ;  /* 0x00000003403c7211 */ /* 0x000fe200078c08ff */
[----:B------:R-:W-:Y:S01]  /*bef0*/  VIADD R49, R0, 0x11 ;  /* 0x0000001100317836 */ /* 0x000fe20000000000 */
[----:B------:R4:W-:Y:S01]  /*bf00*/  @P2 STG.E.U16 desc[UR16][R50.64], R62 ;  /* 0x0000003e32002986 */ /* 0x0009e2000c101510 */
[----:B------:R-:W-:Y:S01]  /*bf10*/  ULDC UR5, c[0x0][0x22c] ;  /* 0x00008b0000057ab9 */ /* 0x000fe20000000800 */
[----:B------:R-:W-:Y:S02]  /*bf20*/  LEA.HI.X.SX32 R61, R64, R48, 0x1, P6 ;  /* 0x00000030403d7211 */ /* 0x000fe400030f0eff */
[----:B------:R-:W-:Y:S01]  /*bf30*/  ISETP.LT.AND P2, PT, R49, UR5, !P0 ;  /* 0x0000000531007c0c */ /* 0x000fe2000c741270 */
[----:B------:R-:W-:Y:S01]  /*bf40*/  VIADD R49, R0, 0x12 ;  /* 0x0000001200317836 */ /* 0x000fe20000000000 */
[----:B------:R-:W-:Y:S01]  /*bf50*/  ULDC UR5, c[0x0][0x22c] ;  /* 0x00008b0000057ab9 */ /* 0x000fe20000000800 */
[----:B---3--:R-:W-:Y:S01]  /*bf60*/  PRMT R67, R62, 0x7632, R67 ;  /* 0x000076323e437816 */ /* 0x008fe20000000043 */
[----:B----4-:R-:W-:-:S04]  /*bf70*/  VIADD R51, R65, UR4 ;  /* 0x0000000441337c36 */ /* 0x010fc80008000000 */
[----:B------:R3:W-:Y:S01]  /*bf80*/  @P1 STG.E.U16 desc[UR16][R60.64], R67 ;  /* 0x000000433c001986 */ /* 0x0007e2000c101510 */
[-C--:B------:R-:W-:Y:S02]  /*bf90*/  LEA R64, P1, R65, R3.reuse, 0x1 ;  /* 0x0000000341407211 */ /* 0x080fe400078208ff */
[----:B------:R-:W-:Y:S02]  /*bfa0*/  LEA R50, P6, R51, R3, 0x1 ;  /* 0x0000000333327211 */ /* 0x000fe400078c08ff */
[-C--:B------:R-:W-:Y:S02]  /*bfb0*/  LEA.HI.X.SX32 R65, R65, R48.reuse, 0x1, P1 ;  /* 0x0000003041417211 */ /* 0x080fe400008f0eff */
[----:B------:R-:W-:Y:S01]  /*bfc0*/  ISETP.LT.AND P1, PT, R49, UR5, !P0 ;  /* 0x0000000531007c0c */ /* 0x000fe2000c721270 */
[----:B------:R-:W-:Y:S01]  /*bfd0*/  VIADD R49, R0, 0x13 ;  /* 0x0000001300317836 */ /* 0x000fe20000000000 */
[----:B------:R-:W-:Y:S01]  /*bfe0*/  ULDC UR5, c[0x0][0x22c] ;  /* 0x00008b0000057ab9 */ /* 0x000fe20000000800 */
[----:B------:R4:W-:Y:S01]  /*bff0*/  @P3 STG.E.U16 desc[UR16][R64.64], R63 ;  /* 0x0000003f40003986 */ /* 0x0009e2000c101510 */
[C---:B---3--:R-:W-:Y:S01]  /*c000*/  VIADD R61, R51.reuse, UR4 ;  /* 0x00000004333d7c36 */ /* 0x048fe20008000000 */
[----:B------:R-:W-:-:S02]  /*c010*/  LEA.HI.X.SX32 R51, R51, R48, 0x1, P6 ;  /* 0x0000003033337211 */ /* 0x000fc400030f0eff */
[----:B------:R-:W-:Y:S01]  /*c020*/  ISETP.LT.AND P3, PT, R49, UR5, !P0 ;  /* 0x0000000531007c0c */ /* 0x000fe2000c761270 */
[C---:B------:R-:W-:Y:S01]  /*c030*/  VIADD R66, R61.reuse, UR4 ;  /* 0x000000043d427c36 */ /* 0x040fe20008000000 */
[CC--:B------:R-:W-:Y:S01]  /*c040*/  LEA R60, P6, R61.reuse, R3.reuse, 0x1 ;  /* 0x000000033d3c7211 */ /* 0x0c0fe200078c08ff */
[----:B------:R-:W-:Y:S01]  /*c050*/  VIADD R49, R0, 0x14 ;  /* 0x0000001400317836 */ /* 0x000fe20000000000 */
[----:B------:R-:W-:Y:S02]  /*c060*/  ULDC UR5, c[0x0][0x22c] ;  /* 0x00008b0000057ab9 */ /* 0x000fe40000000800 */
[----:B------:R-:W-:Y:S02]  /*c070*/  LEA.HI.X.SX32 R61, R61, R48, 0x1, P6 ;  /* 0x000000303d3d7211 */ /* 0x000fe400030f0eff */
[----:B----4-:R-:W-:Y:S01]  /*c080*/  PRMT R65, R63, 0x7632, R65 ;  /* 0x000076323f417816 */ /* 0x010fe20000000041 */
[C---:B------:R-:W-:Y:S01]  /*c090*/  VIADD R64, R66.reuse, UR4 ;  /* 0x0000000442407c36 */ /* 0x040fe20008000000 */
[----:B------:R-:W-:-:S03]  /*c0a0*/  LEA R62, P6, R66, R3, 0x1 ;  /* 0x00000003423e7211 */ /* 0x000fc600078c08ff */
[----:B------:R3:W-:Y:S01]  /*c0b0*/  @P5 STG.E.U16 desc[UR16][R50.64], R65 ;  /* 0x0000004132005986 */ /* 0x0007e2000c101510 */
[----:B------:R-:W-:Y:S02]  /*c0c0*/  LEA.HI.X.SX32 R63, R66, R48, 0x1, P6 ;  /* 0x00000030423f7211 */ /* 0x000fe400030f0eff */
[----:B------:R-:W-:Y:S01]  /*c0d0*/  ISETP.LT.AND P5, PT, R49, UR5, !P0 ;  /* 0x0000000531007c0c */ /* 0x000fe2000c7a1270 */
[C---:B------:R-:W-:Y:S01]  /*c0e0*/  VIADD R49, R0.reuse, 0x15 ;  /* 0x0000001500317836 */ /* 0x040fe20000000000 */
[----:B------:R-:W-:Y:S01]  /*c0f0*/  ULDC UR5, c[0x0][0x22c] ;  /* 0x00008b0000057ab9 */ /* 0x000fe20000000800 */
[----:B------:R4:W-:Y:S03]  /*c100*/  @P4 STG.E.U16 desc[UR16][R60.64], R56 ;  /* 0x000000383c004986 */ /* 0x0009e6000c101510 */
[----:B------:R-:W-:Y:S01]  /*c110*/  ISETP.LT.AND P4, PT, R49, UR5, !P0 ;  /* 0x0000000531007c0c */ /* 0x000fe2000c781270 */
[----:B------:R-:W-:Y:S01]  /*c120*/  VIADD R49, R0, 0x16 ;  /* 0x0000001600317836 */ /* 0x000fe20000000000 */
[----:B------:R-:W-:Y:S01]  /*c130*/  ULDC UR5, c[0x0][0x22c] ;  /* 0x00008b0000057ab9 */ /* 0x000fe20000000800 */
[----:B---3--:R-:W-:-:S04]  /*c140*/  LEA R50, P6, R64, R3, 0x1 ;  /* 0x0000000340327211 */ /* 0x008fc800078c08ff */
[C---:B------:R-:W-:Y:S01]  /*c150*/  LEA.HI.X.SX32 R51, R64.reuse, R48, 0x1, P6 ;  /* 0x0000003040337211 */ /* 0x040fe200030f0eff */
[----:B------:R-:W-:Y:S01]  /*c160*/  VIADD R64, R64, UR4 ;  /* 0x0000000440407c36 */ /* 0x000fe20008000000 */
[----:B----4-:R-:W-:-:S03]  /*c170*/  PRMT R61, R56, 0x7632, R61 ;  /* 0x00007632383d7816 */ /* 0x010fc6000000003d */
[C---:B------:R-:W-:Y:S01]  /*c180*/  VIADD R56, R64.reuse, UR4 ;  /* 0x0000000440387c36 */ /* 0x040fe20008000000 */
        /* <DEDUP_REMOVED lines=10> */
[C---:B------:R-:W-:Y:S02]  /*c230*/  LEA R62, P6, R56.reuse, R3, 0x1 ;  /* 0x00000003383e7211 */ /* 0x040fe400078c08ff */
[----:B----4-:R-:W-:Y:S01]  /*c240*/  PRMT R51, R57, 0x7632, R51 ;  /* 0x0000763239337816 */ /* 0x010fe20000000033 */
[C---:B------:R-:W-:Y:S01]  /*c250*/  VIADD R57, R56.reuse, UR4 ;  /* 0x0000000438397c36 */ /* 0x040fe20008000000 */
[----:B------:R-:W-:-:S03]  /*c260*/  LEA.HI.X.SX32 R63, R56, R48, 0x1, P6 ;  /* 0x00000030383f7211 */ /* 0x000fc600030f0eff */
[----:B------:R3:W-:Y:S01]  /*c270*/  @P3 STG.E.U16 desc[UR16][R60.64], R51 ;  /* 0x000000333c003986 */ /* 0x0007e2000c101510 */
[----:B------:R-:W-:Y:S02]  /*c280*/  LEA R50, P6, R57, R3, 0x1 ;  /* 0x0000000339327211 */ /* 0x000fe400078c08ff */
[----:B------:R-:W-:Y:S01]  /*c290*/  ISETP.LT.AND P3, PT, R49, UR5, !P0 ;  /* 0x0000000531007c0c */ /* 0x000fe2000c761270 */
[----:B------:R-:W-:Y:S01]  /*c2a0*/  VIADD R49, R0, 0x19 ;  /* 0x0000001900317836 */ /* 0x000fe20000000000 */
[----:B------:R4:W-:Y:S01]  /*c2b0*/  @P5 STG.E.U16 desc[UR16][R62.64], R58 ;  /* 0x0000003a3e005986 */ /* 0x0009e2000c101510 */
[----:B------:R-:W-:-:S03]  /*c2c0*/  ULDC UR5, c[0x0][0x22c] ;  /* 0x00008b0000057ab9 */ /* 0x000fc60000000800 */
        /* <DEDUP_REMOVED lines=21> */
[----:B------:R-:W-:Y:S01]  /*c420*/  ULDC UR5, c[0x0][0x22c] ;  /* 0x00008b0000057ab9 */ /* 0x000fe20000000800 */
[C---:B------:R-:W-:Y:S01]  /*c430*/  VIADD R62, R58.reuse, UR4 ;  /* 0x000000043a3e7c36 */ /* 0x040fe20008000000 */
[----:B------:R-:W-:Y:S02]  /*c440*/  LEA.HI.X.SX32 R51, R51, R48, 0x1, P6 ;  /* 0x0000003033337211 */ /* 0x000fe400030f0eff */
[----:B----4-:R-:W-:Y:S02]  /*c450*/  PRMT R57, R59, 0x7632, R57 ;  /* 0x000076323b397816 */ /* 0x010fe40000000039 */
        /* <DEDUP_REMOVED lines=10> */
[-C--:B------:R-:W-:Y:S02]  /*c500*/  LEA R58, P6, R62, R3.reuse, 0x1 ;  /* 0x000000033e3a7211 */ /* 0x080fe400078c08ff */
[----:B----4-:R-:W-:Y:S02]  /*c510*/  PRMT R51, R52, 0x7632, R51 ;  /* 0x0000763234337816 */ /* 0x010fe40000000033 */
[C---:B------:R-:W-:Y:S01]  /*c520*/  LEA.HI.X.SX32 R59, R62.reuse, R48, 0x1, P6 ;  /* 0x000000303e3b7211 */ /* 0x040fe200030f0eff */
[----:B------:R-:W-:Y:S02]  /*c530*/  VIADD R62, R62, UR4 ;  /* 0x000000043e3e7c36 */ /* 0x000fe40008000000 */
        /* <DEDUP_REMOVED lines=10> */
[-C--:B---3--:R-:W-:Y:S02]  /*c5e0*/  LEA.HI.X.SX32 R51, R62, R48.reuse, 0x1, P6 ;  /* 0x000000303e337211 */ /* 0x088fe400030f0eff */
[CC--:B------:R-:W-:Y:S01]  /*c5f0*/  LEA R56, P6, R52.reuse, R3.reuse, 0x1 ;  /* 0x0000000334387211 */ /* 0x0c0fe200078c08ff */
[C---:B----4-:R-:W-:Y:S01]  /*c600*/  VIADD R58, R52.reuse, UR4 ;  /* 0x00000004343a7c36 */ /* 0x050fe20008000000 */
[----:B------:R-:W-:Y:S02]  /*c610*/  PRMT R59, R53, 0x7632, R59 ;  /* 0x00007632353b7816 */ /* 0x000fe4000000003b */
[-C--:B------:R-:W-:Y:S02]  /*c620*/  LEA.HI.X.SX32 R57, R52, R48.reuse, 0x1, P6 ;  /* 0x0000003034397211 */ /* 0x080fe400030f0eff */
[----:B------:R-:W-:Y:S01]  /*c630*/  LEA R52, P6, R58, R3, 0x1 ;  /* 0x000000033a347211 */ /* 0x000fe200078c08ff */
[----:B------:R3:W-:Y:S01]  /*c640*/  @P2 STG.E.U16 desc[UR16][R50.64], R59 ;  /* 0x0000003b32002986 */ /* 0x0007e2000c101510 */
[----:B------:R-:W-:Y:S01]  /*c650*/  ISETP.LT.AND P2, PT, R49, UR5, !P0 ;  /* 0x0000000531007c0c */ /* 0x000fe2000c741270 */
[----:B------:R-:W-:Y:S01]  /*c660*/  VIADD R49, R0, 0x21 ;  /* 0x0000002100317836 */ /* 0x000fe20000000000 */
[C---:B------:R-:W-:Y:S01]  /*c670*/  LEA.HI.X.SX32 R53, R58.reuse, R48, 0x1, P6 ;  /* 0x000000303a357211 */ /* 0x040fe200030f0eff */
[----:B------:R-:W-:Y:S01]  /*c680*/  VIADD R58, R58, UR4 ;  /* 0x000000043a3a7c36 */ /* 0x000fe20008000000 */
[----:B------:R-:W-:Y:S01]  /*c690*/  ULDC UR5, c[0x0][0x22c] ;  /* 0x00008b0000057ab9 */ /* 0x000fe20000000800 */
[----:B------:R4:W-:Y:S01]  /*c6a0*/  @P1 STG.E.U16 desc[UR16][R56.64], R54 ;  /* 0x0000003638001986 */ /* 0x0009e2000c101510 */
[----:B------:R-:W-:Y:S01]  /*c6b0*/  ISETP.LT.AND P1, PT, R49, UR5, !P0 ;  /* 0x0000000531007c0c */ /* 0x000fe2000c721270 */
[----:B------:R-:W-:Y:S01]  /*c6c0*/  VIADD R49, R0, 0x22 ;  /* 0x0000002200317836 */ /* 0x000fe20000000000 */
[----:B------:R-:W-:Y:S01]  /*c6d0*/  ULDC UR5, c[0x0][0x22c] ;  /* 0x00008b0000057ab9 */ /* 0x000fe20000000800 */
[----:B---3--:R-:W-:-:S05]  /*c6e0*/  PRMT R51, R54, 0x7632, R51 ;  /* 0x0000763236337816 */ /* 0x008fca0000000033 */
[----:B------:R3:W-:Y:S01]  /*c6f0*/  @P3 STG.E.U16 desc[UR16][R52.64], R51 ;  /* 0x0000003334003986 */ /* 0x0007e2000c101510 */
[C---:B----4-:R-:W-:Y:S01]  /*c700*/  VIADD R54, R58.reuse, UR4 ;  /* 0x000000043a367c36 */ /* 0x050fe20008000000 */
[----:B------:R-:W-:-:S04]  /*c710*/  LEA R50, P3, R58, R3, 0x1 ;  /* 0x000000033a327211 */ /* 0x000fc800078608ff */
[----:B------:R-:W-:-:S04]  /*c720*/  LEA R56, P6, R54, R3, 0x1 ;  /* 0x0000000336387211 */ /* 0x000fc800078c08ff */
[-C--:B------:R-:W-:Y:S02]  /*c730*/  LEA.HI.X.SX32 R57, R54, R48.reuse, 0x1, P6 ;  /* 0x0000003036397211 */ /* 0x080fe400030f0eff */
[-C--:B---3--:R-:W-:Y:S01]  /*c740*/  LEA.HI.X.SX32 R51, R58, R48.reuse, 0x1, P3 ;  /* 0x000000303a337211 */ /* 0x088fe200018f0eff */
[----:B------:R-:W-:Y:S01]  /*c750*/  VIADD R53, R54, UR4 ;  /* 0x0000000436357c36 */ /* 0x000fe20008000000 */
[----:B------:R-:W-:Y:S01]  /*c760*/  ISETP.LT.AND P3, PT, R49, UR5, !P0 ;  /* 0x0000000531007c0c */ /* 0x000fe2000c761270 */
[C---:B------:R-:W-:Y:S01]  /*c770*/  VIADD R49, R0.reuse, 0x23 ;  /* 0x0000002300317836 */ /* 0x040fe20000000000 */
[----:B------:R-:W-:Y:S01]  /*c780*/  ULDC UR5, c[0x0][0x22c] ;  /* 0x00008b0000057ab9 */ /* 0x000fe20000000800 */
[C---:B------:R-:W-:Y:S01]  /*c790*/  VIADD R54, R53.reuse, UR4 ;  /* 0x0000000435367c36 */ /* 0x040fe20008000000 */
[----:B------:R-:W-:Y:S01]  /*c7a0*/  LEA R52, P6, R53, R3, 0x1 ;  /* 0x0000000335347211 */ /* 0x000fe200078c08ff */
        /* <DEDUP_REMOVED lines=18> */
[----:B----4-:R-:W-:Y:S01]  /*c8d0*/  PRMT R53, R16, 0x7632, R53 ;  /* 0x0000763210357816 */ /* 0x010fe20000000035 */
[----:B------:R-:W-:Y:S01]  /*c8e0*/  VIADD R16, R0, 0x27 ;  /* 0x0000002700107836 */ /* 0x000fe20000000000 */
[CC--:B------:R-:W-:Y:S01]  /*c8f0*/  LEA.HI.X.SX32 R55, R58.reuse, R48.reuse, 0x1, P6 ;  /* 0x000000303a377211 */ /* 0x0c0fe200030f0eff */
[----:B------:R-:W-:Y:S02]  /*c900*/  VIADD R58, R58, UR4 ;  /* 0x000000043a3a7c36 */ /* 0x000fe40008000000 */
[----:B------:R3:W-:Y:S01]  /*c910*/  @P1 STG.E.U16 desc[UR16][R50.64], R53 ;  /* 0x0000003532001986 */ /* 0x0007e2000c101510 */
[----:B------:R-:W-:Y:S01]  /*c920*/  ISETP.LT.AND P1, PT, R49, UR5, !P0 ;  /* 0x0000000531007c0c */ /* 0x000fe2000c721270 */
[C---:B------:R-:W-:Y:S01]  /*c930*/  VIADD R49, R58.reuse, UR4 ;  /* 0x000000043a317c36 */ /* 0x040fe20008000000 */
[----:B------:R-:W-:Y:S01]  /*c940*/  LEA R52, P6, R58, R3, 0x1 ;  /* 0x000000033a347211 */ /* 0x000fe200078c08ff */
[----:B------:R-:W-:Y:S01]  /*c950*/  ULDC UR5, c[0x0][0x22c] ;  /* 0x00008b0000057ab9 */ /* 0x000fe20000000800 */
[----:B------:R4:W-:Y:S01]  /*c960*/  @P3 STG.E.U16 desc[UR16][R54.64], R17 ;  /* 0x0000001136003986 */ /* 0x0009e2000c101510 */
[----:B------:R-:W-:Y:S01]  /*c970*/  ISETP.LT.AND P3, PT, R16, UR5, !P0 ;  /* 0x0000000510007c0c */ /* 0x000fe2000c761270 */
[----:B------:R-:W-:Y:S01]  /*c980*/  VIADD R16, R0, 0x28 ;  /* 0x0000002800107836 */ /* 0x000fe20000000000 */
[----:B------:R-:W-:Y:S01]  /*c990*/  ULDC UR5, c[0x0][0x22c] ;  /* 0x00008b0000057ab9 */ /* 0x000fe20000000800 */
[----:B---3--:R-:W-:-:S02]  /*c9a0*/  LEA.HI.X.SX32 R53, R58, R48, 0x1, P6 ;  /* 0x000000303a357211 */ /* 0x008fc400030f0eff */
[-C--:B------:R-:W-:Y:S02]  /*c9b0*/  LEA R50, P6, R49, R3.reuse, 0x1 ;  /* 0x0000000331327211 */ /* 0x080fe400078c08ff */
[----:B----4-:R-:W-:Y:S01]  /*c9c0*/  PRMT R55, R17, 0x7632, R55 ;  /* 0x0000763211377816 */ /* 0x010fe20000000037 */
[C---:B------:R-:W-:Y:S01]  /*c9d0*/  VIADD R54, R49.reuse, UR4 ;  /* 0x0000000431367c36 */ /* 0x040fe20008000000 */
[-C--:B------:R-:W-:Y:S01]  /*c9e0*/  LEA.HI.X.SX32 R51, R49, R48.reuse, 0x1, P6 ;  /* 0x0000003031337211 */ /* 0x080fe200030f0eff */
[----:B------:R-:W-:Y:S02]  /*c9f0*/  VIADD R49, R0, 0x29 ;  /* 0x0000002900317836 */ /* 0x000fe40000000000 */
[----:B------:R3:W-:Y:S01]  /*ca00*/  @P5 STG.E.U16 desc[UR16][R52.64], R55 ;  /* 0x0000003734005986 */ /* 0x0007e2000c101510 */
[----:B------:R-:W-:Y:S01]  /*ca10*/  ISETP.LT.AND P5, PT, R16, UR5, !P0 ;  /* 0x0000000510007c0c */ /* 0x000fe2000c7a1270 */
[----:B------:R-:W-:Y:S01]  /*ca20*/  ULDC UR5, c[0x0][0x22c] ;  /* 0x00008b0000057ab9 */ /* 0x000fe20000000800 */
[----:B------:R-:W-:Y:S01]  /*ca30*/  LEA R16, P6, R54, R3, 0x1 ;  /* 0x0000000336107211 */ /* 0x000fe200078c08ff */
[----:B------:R4:W-:Y:S01]  /*ca40*/  @P4 STG.E.U16 desc[UR16][R50.64], R18 ;  /* 0x0000001232004986 */ /* 0x0009e2000c101510 */
[----:B------:R-:W-:Y:S01]  /*ca50*/  ISETP.LT.AND P4, PT, R49, UR5, !P0 ;  /* 0x0000000531007c0c */ /* 0x000fe2000c781270 */
[----:B------:R-:W-:Y:S01]  /*ca60*/  VIADD R49, R0, 0x2a ;  /* 0x0000002a00317836 */ /* 0x000fe20000000000 */
[C---:B------:R-:W-:Y:S01]  /*ca70*/  LEA.HI.X.SX32 R17, R54.reuse, R48, 0x1, P6 ;  /* 0x0000003036117211 */ /* 0x040fe200030f0eff */
[----:B------:R-:W-:Y:S01]  /*ca80*/  VIADD R54, R54, UR4 ;  /* 0x0000000436367c36 */ /* 0x000fe20008000000 */
[----:B------:R-:W-:Y:S01]  /*ca90*/  ULDC UR5, c[0x0][0x22c] ;  /* 0x00008b0000057ab9 */ /* 0x000fe20000000800 */
[----:B---3--:R-:W-:-:S02]  /*caa0*/  PRMT R53, R18, 0x7632, R53 ;  /* 0x0000763212357816 */ /* 0x008fc40000000035 */
[----:B----4-:R-:W-:-:S03]  /*cab0*/  VIADD R51, R54, UR4 ;  /* 0x0000000436337c36 */ /* 0x010fc60008000000 */
[----:B------:R3:W-:Y:S01]  /*cac0*/  @P2 STG.E.U16 desc[UR16][R16.64], R53 ;  /* 0x0000003510002986 */ /* 0x0007e2000c101510 */
[-C--:B------:R-:W-:Y:S01]  /*cad0*/  LEA R52, P2, R54, R3.reuse, 0x1 ;  /* 0x0000000336347211 */ /* 0x080fe200078408ff */
[----:B------:R-:W-:Y:S01]  /*cae0*/  VIADD R18, R0, 0x2b ;  /* 0x0000002b00127836 */ /* 0x000fe20000000000 */
[----:B------:R-:W-:Y:S02]  /*caf0*/  LEA R50, P6, R51, R3, 0x1 ;  /* 0x0000000333327211 */ /* 0x000fe400078c08ff */
[-C--:B---3--:R-:W-:Y:S01]  /*cb00*/  LEA.HI.X.SX32 R53, R54, R48.reuse, 0x1, P2 ;  /* 0x0000003036357211 */ /* 0x088fe200010f0eff */
[----:B------:R-:W-:Y:S01]  /*cb10*/  VIADD R17, R0, 0x2c ;  /* 0x0000002c00117836 */ /* 0x000fe20000000000 */
[----:B------:R-:W-:Y:S01]  /*cb20*/  ISETP.LT.AND P2, PT, R49, UR5, !P0 ;  /* 0x0000000531007c0c */ /* 0x000fe2000c741270 */
[----:B------:R-:W-:Y:S02]  /*cb30*/  ULDC UR5, c[0x0][0x22c] ;  /* 0x00008b0000057ab9 */ /* 0x000fe40000000800 */
[----:B------:R3:W-:Y:S01]  /*cb40*/  @P1 STG.E.U16 desc[UR16][R52.64], R19 ;  /* 0x0000001334001986 */ /* 0x0007e2000c101510 */
[----:B------:R-:W-:Y:S01]  /*cb50*/  ISETP.LT.AND P1, PT, R18, UR5, !P0 ;  /* 0x0000000512007c0c */ /* 0x000fe2000c721270 */
[C---:B------:R-:W-:Y:S01]  /*cb60*/  VIADD R18, R51.reuse, UR4 ;  /* 0x0000000433127c36 */ /* 0x040fe20008000000 */
[----:B------:R-:W-:Y:S01]  /*cb70*/  LEA.HI.X.SX32 R51, R51, R48, 0x1, P6 ;  /* 0x0000003033337211 */ /* 0x000fe200030f0eff */
[----:B------:R-:W-:-:S02]  /*cb80*/  ULDC UR5, c[0x0][0x22c] ;  /* 0x00008b0000057ab9 */ /* 0x000fc40000000800 */
[C---:B------:R-:W-:Y:S01]  /*cb90*/  VIADD R49, R18.reuse, UR4 ;  /* 0x0000000412317c36 */ /* 0x040fe20008000000 */
[----:B------:R-:W-:Y:S02]  /*cba0*/  LEA R16, P6, R18, R3, 0x1 ;  /* 0x0000000312107211 */ /* 0x000fe400078c08ff */
[----:B---3--:R-:W-:Y:S01]  /*cbb0*/  PRMT R53, R19, 0x7632, R53 ;  /* 0x0000763213357816 */ /* 0x008fe20000000035 */
[----:B------:R-:W-:Y:S02]  /*cbc0*/  VIADD R19, R0, 0x2d ;  /* 0x0000002d00137836 */ /* 0x000fe40000000000 */
[----:B------:R-:W-:Y:S02]  /*cbd0*/  VIADD R52, R49, UR4 ;  /* 0x0000000431347c36 */ /* 0x000fe40008000000 */
[----:B------:R3:W-:Y:S01]  /*cbe0*/  @P3 STG.E.U16 desc[UR16][R50.64], R53 ;  /* 0x0000003532003986 */ /* 0x0007e2000c101510 */
[----:B------:R-:W-:Y:S01]  /*cbf0*/  ISETP.LT.AND P3, PT, R17, UR5, !P0 ;  /* 0x0000000511007c0c */ /* 0x000fe2000c761270 */
[----:B------:R-:W-:Y:S01]  /*cc00*/  ULDC UR5, c[0x0][0x22c] ;  /* 0x00008b0000057ab9 */ /* 0x000fe20000000800 */
[----:B------:R-:W-:-:S02]  /*cc10*/  LEA.HI.X.SX32 R17, R18, R48, 0x1, P6 ;  /* 0x0000003012117211 */ /* 0x000fc400030f0eff */
[----:B------:R-:W-:-:S03]  /*cc20*/  LEA R18, P6, R49, R3, 0x1 ;  /* 0x0000000331127211 */ /* 0x000fc600078c08ff */
[----:B------:R4:W-:Y:S01]  /*cc30*/  @P5 STG.E.U16 desc[UR16][R16.64], R12 ;  /* 0x0000000c10005986 */ /* 0x0009e2000c101510 */
[----:B------:R-:W-:Y:S01]  /*cc40*/  ISETP.LT.AND P5, PT, R19, UR5, !P0 ;  /* 0x0000000513007c0c */ /* 0x000fe2000c7a1270 */
[----:B------:R-:W-:Y:S01]  /*cc50*/  ULDC UR5, c[0x0][0x22c] ;  /* 0x00008b0000057ab9 */ /* 0x000fe20000000800 */
[----:B------:R-:W-:Y:S01]  /*cc60*/  LEA.HI.X.SX32 R19, R49, R48, 0x1, P6 ;  /* 0x0000003031137211 */ /* 0x000fe200030f0eff */
[----:B------:R-:W-:Y:S01]  /*cc70*/  VIADD R49, R0, 0x2e ;  /* 0x0000002e00317836 */ /* 0x000fe20000000000 */
[----:B---3--:R-:W-:-:S04]  /*cc80*/  LEA R50, P6, R52, R3, 0x1 ;  /* 0x0000000334327211 */ /* 0x008fc800078c08ff */
[C---:B------:R-:W-:Y:S01]  /*cc90*/  LEA.HI.X.SX32 R51, R52.reuse, R48, 0x1, P6 ;  /* 0x0000003034337211 */ /* 0x040fe200030f0eff */
[----:B------:R-:W-:Y:S01]  /*cca0*/  VIADD R52, R52, UR4 ;  /* 0x0000000434347c36 */ /* 0x000fe20008000000 */
[----:B----4-:R-:W-:Y:S01]  /*ccb0*/  PRMT R17, R12, 0x7632, R17 ;  /* 0x000076320c117816 */ /* 0x010fe20000000011 */
[----:B------:R-:W-:-:S03]  /*ccc0*/  VIADD R12, R0, 0x2f ;  /* 0x0000002f000c7836 */ /* 0x000fc60000000000 */
[CC--:B------:R-:W-:Y:S01]  /*ccd0*/  LEA R16, P6, R52.reuse, R3.reuse, 0x1 ;  /* 0x0000000334107211 */ /* 0x0c0fe200078c08ff */
[----:B------:R3:W-:Y:S01]  /*cce0*/  @P4 STG.E.U16 desc[UR16][R18.64], R17 ;  /* 0x0000001112004986 */ /* 0x0007e2000c101510 */
[----:B------:R-:W-:Y:S01]  /*ccf0*/  ISETP.LT.AND P4, PT, R49, UR5, !P0 ;  /* 0x0000000531007c0c */ /* 0x000fe2000c781270 */
[----:B------:R-:W-:Y:S01]  /*cd00*/  VIADD R49, R52, UR4 ;  /* 0x0000000434317c36 */ /* 0x000fe20008000000 */
[----:B------:R-:W-:Y:S01]  /*cd10*/  ULDC UR5, c[0x0][0x22c] ;  /* 0x00008b0000057ab9 */ /* 0x000fe20000000800 */
[----:B------:R4:W-:Y:S01]  /*cd20*/  @P2 STG.E.U16 desc[UR16][R50.64], R13 ;  /* 0x0000000d32002986 */ /* 0x0009e2000c101510 */
[----:B------:R-:W-:Y:S01]  /*cd30*/  ISETP.LT.AND P2, PT, R12, UR5, !P0 ;  /* 0x000000050c007c0c */ /* 0x000fe2000c741270 */
[----:B------:R-:W-:Y:S01]  /*cd40*/  VIADD R12, R0, 0x30 ;  /* 0x00000030000c7836 */ /* 0x000fe20000000000 */
[----:B------:R-:W-:Y:S01]  /*cd50*/  ULDC UR5, c[0x0][0x22c] ;  /* 0x00008b0000057ab9 */ /* 0x000fe20000000800 */
[----:B---3--:R-:W-:Y:S02]  /*cd60*/  LEA.HI.X.SX32 R17, R52, R48, 0x1, P6 ;  /* 0x0000003034117211 */ /* 0x008fe400030f0eff */
[----:B------:R-:W-:-:S02]  /*cd70*/  LEA R18, P6, R49, R3, 0x1 ;  /* 0x0000000331127211 */ /* 0x000fc400078c08ff */
        /* <DEDUP_REMOVED lines=30> */
[----:B------:R-:W-:-:S03]  /*cf60*/  LEA R12, P6, R14, R3, 0x1 ;  /* 0x000000030e0c7211 */ /* 0x000fc600078c08ff */
[----:B------:R-:W-:Y:S01]  /*cf70*/  VIADD R50, R49, UR4 ;  /* 0x0000000431327c36 */ /* 0x000fe20008000000 */
[----:B---3--:R-:W-:Y:S01]  /*cf80*/  PRMT R17, R15, 0x7632, R17 ;  /* 0x000076320f117816 */ /* 0x008fe20000000011 */
[----:B------:R-:W-:-:S04]  /*cf90*/  VIADD R15, R0, 0x35 ;  /* 0x00000035000f7836 */ /* 0x000fc80000000000 */
[----:B------:R3:W-:Y:S01]  /*cfa0*/  @P2 STG.E.U16 desc[UR16][R18.64], R17 ;  /* 0x0000001112002986 */ /* 0x0007e2000c101510 */
[----:B------:R-:W-:Y:S01]  /*cfb0*/  ISETP.LT.AND P2, PT, R13, UR5, !P0 ;  /* 0x000000050d007c0c */ /* 0x000fe2000c741270 */
[----:B------:R-:W-:Y:S01]  /*cfc0*/  ULDC UR5, c[0x0][0x22c] ;  /* 0x00008b0000057ab9 */ /* 0x000fe20000000800 */
[----:B------:R-:W-:Y:S02]  /*cfd0*/  LEA.HI.X.SX32 R13, R14, R48, 0x1, P6 ;  /* 0x000000300e0d7211 */ /* 0x000fe400030f0eff */
[----:B------:R-:W-:-:S03]  /*cfe0*/  LEA R14, P6, R49, R3, 0x1 ;  /* 0x00000003310e7211 */ /* 0x000fc600078c08ff */
[----:B0-----:R0:W-:Y:S01]  /*cff0*/  @P1 STG.E.U16 desc[UR16][R12.64], R8 ;  /* 0x000000080c001986 */ /* 0x0011e2000c101510 */
[----:B------:R-:W-:Y:S01]  /*d000*/  ISETP.LT.AND P1, PT, R15, UR5, !P0 ;  /* 0x000000050f007c0c */ /* 0x000fe2000c721270 */
[----:B------:R-:W-:Y:S01]  /*d010*/  ULDC UR5, c[0x0][0x22c] ;  /* 0x00008b0000057ab9 */ /* 0x000fe20000000800 */
[-C--:B------:R-:W-:Y:S01]  /*d020*/  LEA.HI.X.SX32 R15, R49, R48.reuse, 0x1, P6 ;  /* 0x00000030310f7211 */ /* 0x080fe200030f0eff */
[----:B---3--:R-:W-:Y:S01]  /*d030*/  VIADD R18, R0, 0x36 ;  /* 0x0000003600127836 */ /* 0x008fe20000000000 */
[C---:B------:R-:W-:Y:S02]  /*d040*/  LEA R16, P6, R50.reuse, R3, 0x1 ;  /* 0x0000000332107211 */ /* 0x040fe400078c08ff */
[----:B------:R-:W-:Y:S02]  /*d050*/  PRMT R19, R9, 0x7632, R19 ;  /* 0x0000763209137816 */ /* 0x000fe40000000013 */
[C---:B------:R-:W-:Y:S01]  /*d060*/  LEA.HI.X.SX32 R17, R50.reuse, R48, 0x1, P6 ;  /* 0x0000003032117211 */ /* 0x040fe200030f0eff */
[----:B------:R-:W-:Y:S01]  /*d070*/  VIADD R50, R50, UR4 ;  /* 0x0000000432327c36 */ /* 0x000fe20008000000 */
[----:B0-----:R-:W-:Y:S01]  /*d080*/  PRMT R13, R8, 0x7632, R13 ;  /* 0x00007632080d7816 */ /* 0x001fe2000000000d */
[----:B------:R-:W-:-:S03]  /*d090*/  VIADD R8, R0, 0x37 ;  /* 0x0000003700087836 */ /* 0x000fc60000000000 */
[-C--:B------:R-:W-:Y:S01]  /*d0a0*/  LEA R12, P6, R50, R3.reuse, 0x1 ;  /* 0x00000003320c7211 */ /* 0x080fe200078c08ff */
        /* <DEDUP_REMOVED lines=8> */
[----:B0-----:R-:W-:Y:S02]  /*d130*/  LEA.HI.X.SX32 R13, R50, R48, 0x1, P6 ;  /* 0x00000030320d7211 */ /* 0x001fe400030f0eff */
[C---:B------:R-:W-:Y:S01]  /*d140*/  LEA R14, P6, R18.reuse, R3, 0x1 ;  /* 0x00000003120e7211 */ /* 0x040fe200078c08ff */
[----:B---3--:R-:W-:-:S02]  /*d150*/  VIADD R17, R18, UR4 ;  /* 0x0000000412117c36 */ /* 0x008fc40008000000 */
[----:B------:R0:W-:Y:S01]  /*d160*/  @P4 STG.E.U16 desc[UR16][R12.64], R19 ;  /* 0x000000130c004986 */ /* 0x0001e2000c101510 */
[-C--:B------:R-:W-:Y:S01]  /*d170*/  LEA.HI.X.SX32 R15, R18, R48.reuse, 0x1, P6 ;  /* 0x00000030120f7211 */ /* 0x080fe200030f0eff */
[----:B------:R-:W-:Y:S01]  /*d180*/  VIADD R16, R0, 0x39 ;  /* 0x0000003900107836 */ /* 0x000fe20000000000 */
[----:B------:R-:W-:Y:S01]  /*d190*/  ISETP.LT.AND P4, PT, R8, UR5, !P0 ;  /* 0x0000000508007c0c */ /* 0x000fe2000c781270 */
[----:B------:R-:W-:Y:S01]  /*d1a0*/  ULDC UR5, c[0x0][0x22c] ;  /* 0x00008b0000057ab9 */ /* 0x000fe20000000800 */
[C---:B------:R-:W-:Y:S01]  /*d1b0*/  LEA R8, P6, R17.reuse, R3, 0x1 ;  /* 0x0000000311087211 */ /* 0x040fe200078c08ff */
[----:B------:R3:W-:Y:S01]  /*d1c0*/  @P2 STG.E.U16 desc[UR16][R14.64], R10 ;  /* 0x0000000a0e002986 */ /* 0x0007e2000c101510 */
[----:B------:R-:W-:Y:S01]  /*d1d0*/  ISETP.LT.AND P2, PT, R16, UR5, !P0 ;  /* 0x0000000510007c0c */ /* 0x000fe2000c741270 */
[----:B------:R-:W-:Y:S01]  /*d1e0*/  VIADD R16, R0, 0x3a ;  /* 0x0000003a00107836 */ /* 0x000fe20000000000 */
[C---:B------:R-:W-:Y:S01]  /*d1f0*/  LEA.HI.X.SX32 R9, R17.reuse, R48, 0x1, P6 ;  /* 0x0000003011097211 */ /* 0x040fe200030f0eff */
[----:B------:R-:W-:Y:S01]  /*d200*/  VIADD R17, R17, UR4 ;  /* 0x0000000411117c36 */ /* 0x000fe20008000000 */
[----:B------:R-:W-:Y:S01]  /*d210*/  ULDC UR5, c[0x0][0x22c] ;  /* 0x00008b0000057ab9 */ /* 0x000fe20000000800 */
[----:B0-----:R-:W-:-:S05]  /*d220*/  PRMT R13, R10, 0x7632, R13 ;  /* 0x000076320a0d7816 */ /* 0x001fca000000000d */
[----:B------:R0:W-:Y:S01]  /*d230*/  @P1 STG.E.U16 desc[UR16][R8.64], R13 ;  /* 0x0000000d08001986 */ /* 0x0001e2000c101510 */
[C---:B------:R-:W-:Y:S01]  /*d240*/  LEA R12, P1, R17.reuse, R3, 0x1 ;  /* 0x00000003110c7211 */ /* 0x040fe200078208ff */
[----:B---3--:R-:W-:Y:S02]  /*d250*/  VIADD R15, R17, UR4 ;  /* 0x00000004110f7c36 */ /* 0x008fe40008000000 */
[----:B------:R-:W-:-:S03]  /*d260*/  VIADD R10, R0, 0x3b ;  /* 0x0000003b000a7836 */ /* 0x000fc60000000000 */
[----:B------:R-:W-:Y:S02]  /*d270*/  LEA R14, P6, R15, R3, 0x1 ;  /* 0x000000030f0e7211 */ /* 0x000fe400078c08ff */
[-C--:B0-----:R-:W-:Y:S01]  /*d280*/  LEA.HI.X.SX32 R13, R17, R48.reuse, 0x1, P1 ;  /* 0x00000030110d7211 */ /* 0x081fe200008f0eff */
        /* <DEDUP_REMOVED lines=11> */
[----:B0-----:R-:W-:Y:S01]  /*d340*/  PRMT R13, R11, 0x7632, R13 ;  /* 0x000076320b0d7816 */ /* 0x001fe2000000000d */
[----:B------:R-:W-:-:S04]  /*d350*/  VIADD R11, R0, 0x3d ;  /* 0x0000003d000b7836 */ /* 0x000fc80000000000 */
[----:B------:R0:W-:Y:S01]  /*d360*/  @P5 STG.E.U16 desc[UR16][R14.64], R13 ;  /* 0x0000000d0e005986 */ /* 0x0001e2000c101510 */
[----:B------:R-:W-:Y:S01]  /*d370*/  ISETP.LT.AND P5, PT, R9, UR5, !P0 ;  /* 0x0000000509007c0c */ /* 0x000fe2000c7a1270 */
[----:B------:R-:W-:Y:S01]  /*d380*/  ULDC UR5, c[0x0][0x22c] ;  /* 0x00008b0000057ab9 */ /* 0x000fe20000000800 */
[----:B------:R-:W-:Y:S02]  /*d390*/  LEA.HI.X.SX32 R9, R10, R48, 0x1, P6 ;  /* 0x000000300a097211 */ /* 0x000fe400030f0eff */
[----:B------:R-:W-:-:S03]  /*d3a0*/  LEA R10, P6, R16, R3, 0x1 ;  /* 0x00000003100a7211 */ /* 0x000fc600078c08ff */
[----:B------:R3:W-:Y:S01]  /*d3b0*/  @P4 STG.E.U16 desc[UR16][R8.64], R4 ;  /* 0x0000000408004986 */ /* 0x0007e2000c101510 */
[----:B------:R-:W-:Y:S01]  /*d3c0*/  ISETP.LT.AND P4, PT, R11, UR5, !P0 ;  /* 0x000000050b007c0c */ /* 0x000fe2000c781270 */
[----:B------:R-:W-:Y:S01]  /*d3d0*/  ULDC UR5, c[0x0][0x22c] ;  /* 0x00008b0000057ab9 */ /* 0x000fe20000000800 */
[-C--:B------:R-:W-:Y:S01]  /*d3e0*/  LEA.HI.X.SX32 R11, R16, R48.reuse, 0x1, P6 ;  /* 0x00000030100b7211 */ /* 0x080fe200030f0eff */
[----:B0-----:R-:W-:Y:S01]  /*d3f0*/  VIADD R14, R0, 0x3e ;  /* 0x0000003e000e7836 */ /* 0x001fe20000000000 */
[----:B------:R-:W-:Y:S02]  /*d400*/  LEA R12, P6, R17, R3, 0x1 ;  /* 0x00000003110c7211 */ /* 0x000fe400078c08ff */
[----:B------:R-:W-:Y:S02]  /*d410*/  PRMT R15, R5, 0x7632, R15 ;  /* 0x00007632050f7816 */ /* 0x000fe4000000000f */
[C---:B------:R-:W-:Y:S01]  /*d420*/  LEA.HI.X.SX32 R13, R17.reuse, R48, 0x1, P6 ;  /* 0x00000030110d7211 */ /* 0x040fe200030f0eff */
[----:B------:R-:W-:Y:S01]  /*d430*/  VIADD R17, R17, UR4 ;  /* 0x0000000411117c36 */ /* 0x000fe20008000000 */
[----:B---3--:R-:W-:Y:S01]  /*d440*/  PRMT R9, R4, 0x7632, R9 ;  /* 0x0000763204097816 */ /* 0x008fe20000000009 */
[----:B------:R-:W-:-:S03]  /*d450*/  VIADD R4, R0, 0x3f ;  /* 0x0000003f00047836 */ /* 0x000fc60000000000 */
[CC--:B------:R-:W-:Y:S01]  /*d460*/  LEA R8, P6, R17.reuse, R3.reuse, 0x1 ;  /* 0x0000000311087211 */ /* 0x0c0fe200078c08ff */
[----:B------:R0:W-:Y:S01]  /*d470*/  @P2 STG.E.U16 desc[UR16][R10.64], R9 ;  /* 0x000000090a002986 */ /* 0x0001e2000c101510 */
[----:B------:R-:W-:Y:S01]  /*d480*/  ISETP.LT.AND P2, PT, R14, UR5, !P0 ;  /* 0x000000050e007c0c */ /* 0x000fe2000c741270 */
[C---:B------:R-:W-:Y:S01]  /*d490*/  VIADD R14, R17.reuse, UR4 ;  /* 0x00000004110e7c36 */ /* 0x040fe20008000000 */
[----:B------:R-:W-:Y:S01]  /*d4a0*/  ULDC UR5, c[0x0][0x22c] ;  /* 0x00008b0000057ab9 */ /* 0x000fe20000000800 */
[----:B------:R3:W-:Y:S01]  /*d4b0*/  @P1 STG.E.U16 desc[UR16][R12.64], R5 ;  /* 0x000000050c001986 */ /* 0x0007e2000c101510 */
[----:B------:R-:W-:Y:S01]  /*d4c0*/  ISETP.LT.AND P1, PT, R4, UR5, !P0 ;  /* 0x0000000504007c0c */ /* 0x000fe2000c721270 */
[----:B------:R-:W-:Y:S01]  /*d4d0*/  VIADD R4, R0, 0x40 ;  /* 0x0000004000047836 */ /* 0x000fe20000000000 */
[----:B------:R-:W-:Y:S01]  /*d4e0*/  ULDC UR5, c[0x0][0x22c] ;  /* 0x00008b0000057ab9 */ /* 0x000fe20000000800 */
[----:B0-----:R-:W-:Y:S02]  /*d4f0*/  LEA.HI.X.SX32 R9, R17, R48, 0x1, P6 ;  /* 0x0000003011097211 */ /* 0x001fe400030f0eff */
[C---:B------:R-:W-:Y:S01]  /*d500*/  LEA R10, P6, R14.reuse, R3, 0x1 ;  /* 0x000000030e0a7211 */ /* 0x040fe200078c08ff */
[----:B------:R0:W4:Y:S01]  /*d510*/  LDS.128 R16, [R2] ;  /* 0x0000000002107984 */ /* 0x0001220000000c00 */
[----:B---3--:R-:W-:-:S02]  /*d520*/  VIADD R13, R14, UR4 ;  /* 0x000000040e0d7c36 */ /* 0x008fc40008000000 */
[-C--:B------:R-:W-:Y:S01]  /*d530*/  LEA.HI.X.SX32 R11, R14, R48.reuse, 0x1, P6 ;  /* 0x000000300e0b7211 */ /* 0x080fe200030f0eff */
[----:B------:R3:W-:Y:S01]  /*d540*/  @P3 STG.E.U16 desc[UR16][R8.64], R15 ;  /* 0x0000000f08003986 */ /* 0x0007e2000c101510 */
[----:B------:R-:W-:Y:S01]  /*d550*/  ISETP.LT.AND P3, PT, R4, UR5, !P0 ;  /* 0x0000000504007c0c */ /* 0x000fe2000c761270 */
[C---:B------:R-:W-:Y:S01]  /*d560*/  VIADD R12, R0.reuse, 0x41 ;  /* 0x00000041000c7836 */ /* 0x040fe20000000000 */
[C---:B------:R-:W-:Y:S01]  /*d570*/  LEA R4, P6, R13.reuse, R3, 0x1 ;  /* 0x000000030d047211 */ /* 0x040fe200078c08ff */
[----:B------:R1:W-:Y:S01]  /*d580*/  @P5 STG.E.U16 desc[UR16][R10.64], R6 ;  /* 0x000000060a005986 */ /* 0x0003e2000c101510 */
[----:B------:R-:W-:Y:S01]  /*d590*/  ULDC UR5, c[0x0][0x22c] ;  /* 0x00008b0000057ab9 */ /* 0x000fe20000000800 */
[----:B0-----:R-:W-:Y:S01]  /*d5a0*/  VIADD R2, R0, 0x7b ;  /* 0x0000007b00027836 */ /* 0x001fe20000000000 */
[C---:B------:R-:W-:Y:S01]  /*d5b0*/  LEA.HI.X.SX32 R5, R13.reuse, R48, 0x1, P6 ;  /* 0x000000300d057211 */ /* 0x040fe200030f0eff */
[----:B------:R-:W-:Y:S01]  /*d5c0*/  VIADD R13, R13, UR4 ;  /* 0x000000040d0d7c36 */ /* 0x000fe20008000000 */
[----:B------:R-:W-:Y:S01]  /*d5d0*/  ISETP.LT.AND P5, PT, R12, UR5, !P0 ;  /* 0x000000050c007c0c */ /* 0x000fe2000c7a1270 */
[----:B------:R-:W-:Y:S01]  /*d5e0*/  VIADD R12, R0, 0x42 ;  /* 0x00000042000c7836 */ /* 0x000fe20000000000 */
[----:B------:R-:W-:Y:S01]  /*d5f0*/  ULDC UR5, c[0x0][0x22c] ;  /* 0x00008b0000057ab9 */ /* 0x000fe20000000800 */
[----:B---3--:R-:W-:Y:S01]  /*d600*/  PRMT R9, R6, 0x7632, R9 ;  /* 0x0000763206097816 */ /* 0x008fe20000000009 */
[----:B------:R-:W-:-:S02]  /*d610*/  VIADD R15, R0, 0x7e ;  /* 0x0000007e000f7836 */ /* 0x000fc40000000000 */
[C---:B-1----:R-:W-:Y:S02]  /*d620*/  VIADD R11, R13.reuse, UR4 ;  /* 0x000000040d0b7c36 */ /* 0x042fe40008000000 */
[----:B------:R0:W-:Y:S01]  /*d630*/  @P4 STG.E.U16 desc[UR16][R4.64], R9 ;  /* 0x0000000904004986 */ /* 0x0001e2000c101510 */
[-C--:B------:R-:W-:Y:S01]  /*d640*/  LEA R8, P4, R13, R3.reuse, 0x1 ;  /* 0x000000030d087211 */ /* 0x080fe200078808ff */
[C---:B------:R-:W-:Y:S01]  /*d650*/  VIADD R6, R0.reuse, 0x43 ;  /* 0x0000004300067836 */ /* 0x040fe20000000000 */
[----:B------:R-:W-:Y:S02]  /*d660*/  LEA R10, P6, R11, R3, 0x1 ;  /* 0x000000030b0a7211 */ /* 0x000fe400078c08ff */
[----:B0-----:R-:W-:Y:S01]  /*d670*/  LEA.HI.X.SX32 R9, R13, R48, 0x1, P4 ;  /* 0x000000300d097211 */ /* 0x001fe200020f0eff */
[----:B------:R-:W-:Y:S01]  /*d680*/  VIADD R5, R0, 0x44 ;  /* 0x0000004400057836 */ /* 0x000fe20000000000 */
[----:B------:R-:W-:Y:S01]  /*d690*/  ISETP.LT.AND P4, PT, R12, UR5, !P0 ;  /* 0x000000050c007c0c */ /* 0x000fe2000c781270 */
[----:B------:R-:W-:-:S02]  /*d6a0*/  ULDC UR5, c[0x0][0x22c] ;  /* 0x00008b0000057ab9 */ /* 0x000fc40000000800 */
[----:B------:R0:W-:Y:S01]  /*d6b0*/  @P2 STG.E.U16 desc[UR16][R8.64], R7 ;  /* 0x0000000708002986 */ /* 0x0001e2000c101510 */
[----:B------:R-:W-:Y:S01]  /*d6c0*/  ISETP.LT.AND P2, PT, R6, UR5, !P0 ;  /* 0x0000000506007c0c */ /* 0x000fe2000c741270 */
[C---:B------:R-:W-:Y:S01]  /*d6d0*/  VIADD R6, R11.reuse, UR4 ;  /* 0x000000040b067c36 */ /* 0x040fe20008000000 */
[----:B------:R-:W-:Y:S01]  /*d6e0*/  LEA.HI.X.SX32 R11, R11, R48, 0x1, P6 ;  /* 0x000000300b0b7211 */ /* 0x000fe200030f0eff */
[----:B------:R-:W-:Y:S02]  /*d6f0*/  ULDC UR5, c[0x0][0x22c] ;  /* 0x00008b0000057ab9 */ /* 0x000fe40000000800 */
        /* <DEDUP_REMOVED lines=15> */
[C---:B------:R-:W-:Y:S02]  /*d7f0*/  LEA R8, P6, R13.reuse, R3, 0x1 ;  /* 0x000000030d087211 */ /* 0x040fe400078c08ff */
[----:B------:R-:W-:Y:S02]  /*d800*/  PRMT R12, R20, 0x7632, R12 ;  /* 0x00007632140c7816 */ /* 0x000fe4000000000c */
[C---:B------:R-:W-:Y:S01]  /*d810*/  LEA.HI.X.SX32 R9, R13.reuse, R48, 0x1, P6 ;  /* 0x000000300d097211 */ /* 0x040fe200030f0eff */
[----:B------:R-:W-:-:S02]  /*d820*/  VIADD R13, R13, UR4 ;  /* 0x000000040d0d7c36 */ /* 0x000fc40008000000 */
[----:B-1----:R-:W-:Y:S01]  /*d830*/  VIADD R5, R0, 0x47 ;  /* 0x0000004700057836 */ /* 0x002fe20000000000 */
        /* <DEDUP_REMOVED lines=8> */
[----:B------:R-:W-:Y:S01]  /*d8c0*/  LEA.HI.X.SX32 R5, R13, R48, 0x1, P6 ;  /* 0x000000300d057211 */ /* 0x000fe200030f0eff */
[----:B------:R-:W-:Y:S01]  /*d8d0*/  ULDC UR5, c[0x0][0x22c] ;  /* 0x00008b0000057ab9 */ /* 0x000fe20000000800 */
[----:B------:R-:W-:-:S02]  /*d8e0*/  PRMT R13, R23, 0x7632, R13 ;  /* 0x00007632170d7816 */ /* 0x000fc4000000000d */
[C---:B0-----:R-:W-:Y:S01]  /*d8f0*/  LEA R6, P6, R11.reuse, R3, 0x1 ;  /* 0x000000030b067211 */ /* 0x041fe200078c08ff */
[----:B------:R-:W-:-:S03]  /*d900*/  VIADD R12, R11, UR4 ;  /* 0x000000040b0c7c36 */ /* 0x000fc60008000000 */
[----:B------:R-:W-:Y:S02]  /*d910*/  LEA.HI.X.SX32 R7, R11, R48, 0x1, P6 ;  /* 0x000000300b077211 */ /* 0x000fe400030f0eff */
[----:B-1----:R-:W-:Y:S02]  /*d920*/  PRMT R9, R21, 0x7632, R9 ;  /* 0x0000763215097816 */ /* 0x002fe40000000009 */
[----:B------:R-:W-:-:S03]  /*d930*/  LEA R8, P6, R12, R3, 0x1 ;  /* 0x000000030c087211 */ /* 0x000fc600078c08ff */
[----:B------:R0:W-:Y:S01]  /*d940*/  @P2 STG.E.U16 desc[UR16][R4.64], R9 ;  /* 0x0000000904002986 */ /* 0x0001e2000c101510 */
[----:B------:R-:W-:Y:S01]  /*d950*/  ISETP.LT.AND P2, PT, R10, UR5, !P0 ;  /* 0x000000050a007c0c */ /* 0x000fe2000c741270 */
[----:B------:R-:W-:Y:S01]  /*d960*/  VIADD R10, R0, 0x49 ;  /* 0x00000049000a7836 */ /* 0x000fe20000000000 */
[----:B------:R-:W-:Y:S01]  /*d970*/  ULDC UR5, c[0x0][0x22c] ;  /* 0x00008b0000057ab9 */ /* 0x000fe20000000800 */
[----:B------:R1:W-:Y:S03]  /*d980*/  @P1 STG.E.U16 desc[UR16][R6.64], R22 ;  /* 0x0000001606001986 */ /* 0x0003e6000c101510 */
[----:B------:R-:W-:Y:S01]  /*d990*/  ISETP.LT.AND P1, PT, R10, UR5, !P0 ;  /* 0x000000050a007c0c */ /* 0x000fe2000c721270 */
[----:B------:R-:W-:Y:S01]  /*d9a0*/  VIADD R10, R0, 0x4a ;  /* 0x0000004a000a7836 */ /* 0x000fe20000000000 */
[----:B------:R-:W-:Y:S01]  /*d9b0*/  ULDC UR5, c[0x0][0x22c] ;  /* 0x00008b0000057ab9 */ /* 0x000fe20000000800 */
[C---:B0-----:R-:W-:Y:S01]  /*d9c0*/  LEA.HI.X.SX32 R9, R12.reuse, R48, 0x1, P6 ;  /* 0x000000300c097211 */ /* 0x041fe200030f0eff */
[----:B------:R-:W-:Y:S01]  /*d9d0*/  VIADD R12, R12, UR4 ;  /* 0x000000040c0c7c36 */ /* 0x000fe20008000000 */
[----:B------:R-:W-:Y:S01]  /*d9e0*/  PRMT R5, R22, 0x7632, R5 ;  /* 0x0000763216057816 */ /* 0x000fe20000000005 */
[----:B-1----:R-:W-:-:S02]  /*d9f0*/  VIADD R7, R0, 0x4b ;  /* 0x0000004b00077836 */ /* 0x002fc40000000000 */
[C---:B------:R-:W-:Y:S02]  /*da00*/  VIADD R11, R12.reuse, UR4 ;  /* 0x000000040c0b7c36 */ /* 0x040fe40008000000 */
[----:B------:R0:W-:Y:S01]  /*da10*/  @P3 STG.E.U16 desc[UR16][R8.64], R5 ;  /* 0x0000000508003986 */ /* 0x0001e2000c101510 */
[CC--:B------:R-:W-:Y:S02]  /*da20*/  LEA R4, P3, R12.reuse, R3.reuse, 0x1 ;  /* 0x000000030c047211 */ /* 0x0c0fe400078608ff */
[CC--:B------:R-:W-:Y:S02]  /*da30*/  LEA R6, P6, R11.reuse, R3.reuse, 0x1 ;  /* 0x000000030b067211 */ /* 0x0c0fe400078c08ff */
[-C--:B0-----:R-:W-:Y:S01]  /*da40*/  LEA.HI.X.SX32 R5, R12, R48.reuse, 0x1, P3 ;  /* 0x000000300c057211 */ /* 0x081fe200018f0eff */
[----:B------:R-:W-:Y:S01]  /*da50*/  VIADD R9, R0, 0x4c ;  /* 0x0000004c00097836 */ /* 0x000fe20000000000 */
[----:B------:R-:W-:Y:S01]  /*da60*/  ISETP.LT.AND P3, PT, R10, UR5, !P0 ;  /* 0x000000050a007c0c */ /* 0x000fe2000c761270 */
[----:B------:R-:W-:Y:S01]  /*da70*/  ULDC UR5, c[0x0][0x22c] ;  /* 0x00008b0000057ab9 */ /* 0x000fe20000000800 */
[----:B------:R-:W-:Y:S01]  /*da80*/  VIADD R10, R11, UR4 ;  /* 0x000000040b0a7c36 */ /* 0x000fe20008000000 */
[----:B------:R0:W-:Y:S01]  /*da90*/  @P5 STG.E.U16 desc[UR16][R4.64], R23 ;  /* 0x0000001704005986 */ /* 0x0001e2000c101510 */
[----:B------:R-:W-:Y:S01]  /*daa0*/  ISETP.LT.AND P5, PT, R7, UR5, !P0 ;  /* 0x0000000507007c0c */ /* 0x000fe2000c7a1270 */
[----:B------:R-:W-:Y:S01]  /*dab0*/  ULDC UR5, c[0x0][0x22c] ;  /* 0x00008b0000057ab9 */ /* 0x000fe20000000800 */
[----:B------:R-:W-:Y:S01]  /*dac0*/  LEA.HI.X.SX32 R7, R11, R48, 0x1, P6 ;  /* 0x000000300b077211 */ /* 0x000fe200030f0eff */
[C---:B------:R-:W-:Y:S01]  /*dad0*/  VIADD R11, R10.reuse, UR4 ;  /* 0x000000040a0b7c36 */ /* 0x040fe20008000000 */
[----:B------:R-:W-:-:S03]  /*dae0*/  LEA R8, P6, R10, R3, 0x1 ;  /* 0x000000030a087211 */ /* 0x000fc600078c08ff */
[----:B------:R1:W-:Y:S01]  /*daf0*/  @P4 STG.E.U16 desc[UR16][R6.64], R13 ;  /* 0x0000000d06004986 */ /* 0x0003e2000c101510 */
[----:B------:R-:W-:Y:S01]  /*db00*/  ISETP.LT.AND P4, PT, R9, UR5, !P0 ;  /* 0x0000000509007c0c */ /* 0x000fe2000c781270 */
[C---:B------:R-:W-:Y:S01]  /*db10*/  VIADD R12, R11.reuse, UR4 ;  /* 0x000000040b0c7c36 */ /* 0x040fe20008000000 */
[-C--:B------:R-:W-:Y:S01]  /*db20*/  LEA.HI.X.SX32 R9, R10, R48.reuse, 0x1, P6 ;  /* 0x000000300a097211 */ /* 0x080fe200030f0eff */
[C---:B0-----:R-:W-:Y:S01]  /*db30*/  VIADD R5, R0.reuse, 0x4d ;  /* 0x0000004d00057836 */ /* 0x041fe20000000000 */
[----:B------:R-:W-:Y:S01]  /*db40*/  LEA R4, P6, R11, R3, 0x1 ;  /* 0x000000030b047211 */ /* 0x000fe200078c08ff */
[----:B------:R-:W-:Y:S01]  /*db50*/  ULDC UR5, c[0x0][0x22c] ;  /* 0x00008b0000057ab9 */ /* 0x000fe20000000800 */
[----:B------:R-:W-:Y:S01]  /*db60*/  VIADD R10, R0, 0x4e ;  /* 0x0000004e000a7836 */ /* 0x000fe20000000000 */
[----:B------:R0:W-:Y:S01]  /*db70*/  @P2 STG.E.U16 desc[UR16][R8.64], R24 ;  /* 0x0000001808002986 */ /* 0x0001e2000c101510 */
[----:B------:R-:W-:Y:S01]  /*db80*/  ISETP.LT.AND P2, PT, R5, UR5, !P0 ;  /* 0x0000000505007c0c */ /* 0x000fe2000c741270 */
[----:B------:R-:W-:Y:S01]  /*db90*/  ULDC UR5, c[0x0][0x22c] ;  /* 0x00008b0000057ab9 */ /* 0x000fe20000000800 */
[----:B------:R-:W-:-:S02]  /*dba0*/  LEA.HI.X.SX32 R5, R11, R48, 0x1, P6 ;  /* 0x000000300b057211 */ /* 0x000fc400030f0eff */
[-C--:B-1----:R-:W-:Y:S02]  /*dbb0*/  LEA R6, P6, R12, R3.reuse, 0x1 ;  /* 0x000000030c067211 */ /* 0x082fe400078c08ff */
[----:B------:R-:W-:Y:S02]  /*dbc0*/  PRMT R13, R24, 0x7632, R13 ;  /* 0x00007632180d7816 */ /* 0x000fe4000000000d */
[CC--:B------:R-:W-:Y:S01]  /*dbd0*/  LEA.HI.X.SX32 R7, R12.reuse, R48.reuse, 0x1, P6 ;  /* 0x000000300c077211 */ /* 0x0c0fe200030f0eff */
[----:B------:R-:W-:Y:S02]  /*dbe0*/  VIADD R12, R12, UR4 ;  /* 0x000000040c0c7c36 */ /* 0x000fe40008000000 */
[----:B0-----:R-:W-:Y:S01]  /*dbf0*/  VIADD R9, R0, 0x4f ;  /* 0x0000004f00097836 */ /* 0x001fe20000000000 */
[----:B------:R0:W-:Y:S01]  /*dc00*/  @P1 STG.E.U16 desc[UR16][R4.64], R13 ;  /* 0x0000000d04001986 */ /* 0x0001e2000c101510 */
[----:B------:R-:W-:Y:S01]  /*dc10*/  ISETP.LT.AND P1, PT, R10, UR5, !P0 ;  /* 0x000000050a007c0c */ /* 0x000fe2000c721270 */
[----:B------:R-:W-:Y:S01]  /*dc20*/  ULDC UR5, c[0x0][0x22c] ;  /* 0x00008b0000057ab9 */ /* 0x000fe20000000800 */
[CC--:B------:R-:W-:Y:S01]  /*dc30*/  LEA R8, P6, R12.reuse, R3.reuse, 0x1 ;  /* 0x000000030c087211 */ /* 0x0c0fe200078c08ff */
[----:B------:R-:W-:Y:S01]  /*dc40*/  VIADD R11, R12, UR4 ;  /* 0x000000040c0b7c36 */ /* 0x000fe20008000000 */
[----:B------:R1:W-:Y:S01]  /*dc50*/  @P3 STG.E.U16 desc[UR16][R6.64], R25 ;  /* 0x0000001906003986 */ /* 0x0003e2000c101510 */
[----:B------:R-:W-:Y:S01]  /*dc60*/  ISETP.LT.AND P3, PT, R9, UR5, !P0 ;  /* 0x0000000509007c0c */ /* 0x000fe2000c761270 */
[----:B------:R-:W-:Y:S01]  /*dc70*/  VIADD R10, R0, 0x50 ;  /* 0x00000050000a7836 */ /* 0x000fe20000000000 */
[----:B------:R-:W-:Y:S01]  /*dc80*/  LEA.HI.X.SX32 R9, R12, R48, 0x1, P6 ;  /* 0x000000300c097211 */ /* 0x000fe200030f0eff */
[C---:B------:R-:W-:Y:S01]  /*dc90*/  VIADD R12, R11.reuse, UR4 ;  /* 0x000000040b0c7c36 */ /* 0x040fe20008000000 */
[----:B------:R-:W-:Y:S01]  /*dca0*/  ULDC UR5, c[0x0][0x22c] ;  /* 0x00008b0000057ab9 */ /* 0x000fe20000000800 */
[----:B0-----:R-:W-:-:S04]  /*dcb0*/  LEA R4, P6, R11, R3, 0x1 ;  /* 0x000000030b047211 */ /* 0x001fc800078c08ff */
[----:B------:R-:W-:Y:S02]  /*dcc0*/  LEA.HI.X.SX32 R5, R11, R48, 0x1, P6 ;  /* 0x000000300b057211 */ /* 0x000fe400030f0eff */
[----:B-1----:R-:W-:Y:S02]  /*dcd0*/  PRMT R7, R25, 0x7632, R7 ;  /* 0x0000763219077816 */ /* 0x002fe40000000007 */
[----:B------:R-:W-:Y:S01]  /*dce0*/  ISETP.LT.AND P6, PT, R10, UR5, !P0 ;  /* 0x000000050a007c0c */ /* 0x000fe2000c7c1270 */
[----:B------:R-:W-:Y:S01]  /*dcf0*/  VIADD R10, R0, 0x51 ;  /* 0x00000051000a7836 */ /* 0x000fe20000000000 */
[----:B------:R-:W-:Y:S01]  /*dd00*/  ULDC UR5, c[0x0][0x22c] ;  /* 0x00008b0000057ab9 */ /* 0x000fe20000000800 */
[----:B------:R0:W-:Y:S01]  /*dd10*/  @P5 STG.E.U16 desc[UR16][R8.64], R7 ;  /* 0x0000000708005986 */ /* 0x0001e2000c101510 */
[----:B------:R-:W-:-:S03]  /*dd20*/  LEA R6, P5, R12, R3, 0x1 ;  /* 0x000000030c067211 */ /* 0x000fc600078a08ff */
[----:B------:R1:W-:Y:S01]  /*dd30*/  @P4 STG.E.U16 desc[UR16][R4.64], R26 ;  /* 0x0000001a04004986 */ /* 0x0003e2000c101510 */
[C---:B0-----:R-:W-:Y:S01]  /*dd40*/  LEA.HI.X.SX32 R7, R12.reuse, R48, 0x1, P5 ;  /* 0x000000300c077211 */ /* 0x041fe200028f0eff */
[----:B------:R-:W-:Y:S01]  /*dd50*/  VIADD R12, R12, UR4 ;  /* 0x000000040c0c7c36 */ /* 0x000fe20008000000 */
[----:B------:R-:W-:Y:S02]  /*dd60*/  PRMT R9, R26, 0x7632, R9 ;  /* 0x000076321a097816 */ /* 0x000fe40000000009 */
[----:B------:R-:W-:Y:S01]  /*dd70*/  ISETP.LT.AND P5, PT, R10, UR5, !P0 ;  /* 0x000000050a007c0c */ /* 0x000fe2000c7a1270 */
[----:B------:R-:W-:Y:S01]  /*dd80*/  VIADD R10, R0, 0x52 ;  /* 0x00000052000a7836 */ /* 0x000fe20000000000 */
[----:B------:R-:W-:Y:S01]  /*dd90*/  ULDC UR5, c[0x0][0x22c] ;  /* 0x00008b0000057ab9 */ /* 0x000fe20000000800 */
[----:B------:R0:W-:Y:S01]  /*dda0*/  @P2 STG.E.U16 desc[UR16][R6.64], R9 ;  /* 0x0000000906002986 */ /* 0x0001e2000c101510 */
[C---:B------:R-:W-:Y:S01]  /*ddb0*/  LEA R8, P2, R12.reuse, R3, 0x1 ;  /* 0x000000030c087211 */ /* 0x040fe200078408ff */
[----:B------:R-:W-:-:S02]  /*ddc0*/  VIADD R11, R12, UR4 ;  /* 0x000000040c0b7c36 */ /* 0x000fc40008000000 */
[----:B-1----:R-:W-:-:S03]  /*ddd0*/  VIADD R5, R0, 0x53 ;  /* 0x0000005300057836 */ /* 0x002fc60000000000 */
[-C--:B------:R-:W-:Y:S02]  /*dde0*/  LEA R4, P4, R11, R3.reuse, 0x1 ;  /* 0x000000030b047211 */ /* 0x080fe400078808ff */
[-C--:B0-----:R-:W-:Y:S01]  /*ddf0*/  LEA.HI.X.SX32 R9, R12, R48.reuse, 0x1, P2 ;  /* 0x000000300c097211 */ /* 0x081fe200010f0eff */
[----:B------:R-:W-:Y:S01]  /*de00*/  VIADD R6, R0, 0x54 ;  /* 0x0000005400067836 */ /* 0x000fe20000000000 */
[----:B------:R-:W-:Y:S01]  /*de10*/  ISETP.LT.AND P2, PT, R10, UR5, !P0 ;  /* 0x000000050a007c0c */ /* 0x000fe2000c741270 */
[----:B------:R-:W-:Y:S01]  /*de20*/  ULDC UR5, c[0x0][0x22c] ;  /* 0x00008b0000057ab9 */ /* 0x000fe20000000800 */
[----:B------:R-:W-:Y:S01]  /*de30*/  PRMT R7, R27, 0x7632, R7 ;  /* 0x000076321b077816 */ /* 0x000fe20000000007 */
[----:B------:R-:W-:Y:S01]  /*de40*/  @P1 STG.E.U16 desc[UR16][R8.64], R27 ;  /* 0x0000001b08001986 */ /* 0x000fe2000c101510 */
[----:B------:R-:W-:Y:S01]  /*de50*/  ISETP.LT.AND P1, PT, R5, UR5, !P0 ;  /* 0x0000000505007c0c */ /* 0x000fe2000c721270 */
[----:B------:R-:W-:Y:S01]  /*de60*/  ULDC UR5, c[0x0][0x22c] ;  /* 0x00008b0000057ab9 */ /* 0x000fe20000000800 */
[C---:B------:R-:W-:Y:S01]  /*de70*/  LEA.HI.X.SX32 R5, R11.reuse, R48, 0x1, P4 ;  /* 0x000000300b057211 */ /* 0x040fe200020f0eff */
[----:B------:R-:W-:Y:S01]  /*de80*/  VIADD R11, R11, UR4 ;  /* 0x000000040b0b7c36 */ /* 0x000fe20008000000 */
[----:B------:R-:W-:Y:S01]  /*de90*/  ISETP.LT.AND P4, PT, R6, UR5, !P0 ;  /* 0x0000000506007c0c */ /* 0x000fe2000c781270 */
[----:B------:R-:W-:Y:S01]  /*dea0*/  VIADD R10, R0, 0x55 ;  /* 0x00000055000a7836 */ /* 0x000fe20000000000 */
[----:B------:R-:W-:Y:S01]  /*deb0*/  ULDC UR5, c[0x0][0x22c] ;  /* 0x00008b0000057ab9 */ /* 0x000fe20000000800 */
[----:B------:R0:W-:Y:S01]  /*dec0*/  @P3 STG.E.U16 desc[UR16][R4.64], R7 ;  /* 0x0000000704003986 */ /* 0x0001e2000c101510 */
[C---:B------:R-:W-:Y:S01]  /*ded0*/  LEA R6, P3, R11.reuse, R3, 0x1 ;  /* 0x000000030b067211 */ /* 0x040fe200078608ff */
[----:B------:R-:W-:Y:S01]  /*dee0*/  VIADD R12, R11, UR4 ;  /* 0x000000040b0c7c36 */ /* 0x000fe20008000000 */
[----:B------:R-:W-:-:S02]  /*def0*/  ULDC UR4, c[0x0][0x248] ;  /* 0x0000920000047ab9 */ /* 0x000fc40000000800 */
[-C--:B0-----:R-:W-:Y:S01]  /*df00*/  LEA.HI.X.SX32 R7, R11, R48.reuse, 0x1, P3 ;  /* 0x000000300b077211 */ /* 0x081fe200018f0eff */
[C---:B------:R-:W-:Y:S01]  /*df10*/  VIADD R11, R12.reuse, UR4 ;  /* 0x000000040c0b7c36 */ /* 0x040fe20008000000 */
[-C--:B------:R-:W-:Y:S01]  /*df20*/  LEA R8, P3, R12, R3.reuse, 0x1 ;  /* 0x000000030c087211 */ /* 0x080fe200078608ff */
[----:B------:R-:W-:Y:S01]  /*df30*/  ULDC UR4, c[0x0][0x248] ;  /* 0x0000920000047ab9 */ /* 0x000fe20000000800 */
[----:B------:R-:W-:Y:S01]  /*df40*/  PRMT R5, R28, 0x7632, R5 ;  /* 0x000076321c057816 */ /* 0x000fe20000000005 */
[----:B------:R-:W-:Y:S01]  /*df50*/  @P6 STG.E.U16 desc[UR16][R6.64], R28 ;  /* 0x0000001c06006986 */ /* 0x000fe2000c101510 */
[----:B------:R-:W-:Y:S02]  /*df60*/  LEA.HI.X.SX32 R9, R12, R48, 0x1, P3 ;  /* 0x000000300c097211 */ /* 0x000fe400018f0eff */
[----:B------:R-:W-:Y:S02]  /*df70*/  LEA R4, P6, R11, R3, 0x1 ;  /* 0x000000030b047211 */ /* 0x000fe400078c08ff */
[----:B------:R-:W-:Y:S01]  /*df80*/  ISETP.LT.AND P3, PT, R10, UR5, !P0 ;  /* 0x000000050a007c0c */ /* 0x000fe2000c761270 */
[----:B------:R0:W-:Y:S01]  /*df90*/  @P5 STG.E.U16 desc[UR16][R8.64], R5 ;  /* 0x0000000508005986 */ /* 0x0001e2000c101510 */
[----:B------:R-:W-:Y:S01]  /*dfa0*/  VIADD R10, R0, 0x56 ;  /* 0x00000056000a7836 */ /* 0x000fe20000000000 */
[----:B------:R-:W-:-:S04]  /*dfb0*/  ULDC UR5, c[0x0][0x22c] ;  /* 0x00008b0000057ab9 */ /* 0x000fc80000000800 */
[----:B------:R-:W-:Y:S01]  /*dfc0*/  ISETP.LT.AND P5, PT, R10, UR5, !P0 ;  /* 0x000000050a007c0c */ /* 0x000fe2000c7a1270 */
[----:B------:R-:W-:Y:S01]  /*dfd0*/  ULDC UR5, c[0x0][0x22c] ;  /* 0x00008b0000057ab9 */ /* 0x000fe20000000800 */
[C---:B------:R-:W-:Y:S01]  /*dfe0*/  VIADD R10, R0.reuse, 0x58 ;  /* 0x00000058000a7836 */ /* 0x040fe20000000000 */
[C---:B0-----:R-:W-:Y:S01]  /*dff0*/  LEA.HI.X.SX32 R5, R11.reuse, R48, 0x1, P6 ;  /* 0x000000300b057211 */ /* 0x041fe200030f0eff */
[----:B------:R-:W-:Y:S01]  /*e000*/  VIADD R11, R11, UR4 ;  /* 0x000000040b0b7c36 */ /* 0x000fe20008000000 */
[----:B------:R-:W-:Y:S01]  /*e010*/  ULDC UR4, c[0x0][0x248] ;  /* 0x0000920000047ab9 */ /* 0x000fe20000000800 */
[----:B------:R-:W-:Y:S01]  /*e020*/  VIADD R8, R0, 0x57 ;  /* 0x0000005700087836 */ /* 0x000fe20000000000 */
[----:B------:R-:W-:Y:S01]  /*e030*/  PRMT R9, R29, 0x7632, R9 ;  /* 0x000076321d097816 */ /* 0x000fe20000000009 */
[----:B------:R0:W-:Y:S01]  /*e040*/  @P2 STG.E.U16 desc[UR16][R4.64], R29 ;  /* 0x0000001d04002986 */ /* 0x0001e2000c101510 */
[C---:B------:R-:W-:Y:S01]  /*e050*/  LEA R6, P2, R11.reuse, R3, 0x1 ;  /* 0x000000030b067211 */ /* 0x040fe200078408ff */
[----:B------:R-:W-:Y:S01]  /*e060*/  VIADD R12, R11, UR4 ;  /* 0x000000040b0c7c36 */ /* 0x000fe20008000000 */
[----:B------:R-:W-:-:S02]  /*e070*/  ULDC UR4, c[0x0][0x22c] ;  /* 0x00008b0000047ab9 */ /* 0x000fc40000000800 */
[-C--:B------:R-:W-:Y:S02]  /*e080*/  LEA.HI.X.SX32 R7, R11, R48.reuse, 0x1, P2 ;  /* 0x000000300b077211 */ /* 0x080fe400010f0eff */
[----:B------:R-:W-:Y:S01]  /*e090*/  ISETP.LT.AND P2, PT, R8, UR5, !P0 ;  /* 0x0000000508007c0c */ /* 0x000fe2000c741270 */
[----:B------:R-:W-:Y:S01]  /*e0a0*/  ULDC UR5, c[0x0][0x22c] ;  /* 0x00008b0000057ab9 */ /* 0x000fe20000000800 */
[-C--:B------:R-:W-:Y:S01]  /*e0b0*/  LEA R8, P6, R12, R3.reuse, 0x1 ;  /* 0x000000030c087211 */ /* 0x080fe200078c08ff */
[----:B------:R1:W-:Y:S01]  /*e0c0*/  @P1 STG.E.U16 desc[UR16][R6.64], R9 ;  /* 0x0000000906001986 */ /* 0x0003e2000c101510 */
[----:B------:R-:W-:Y:S01]  /*e0d0*/  ISETP.LT.AND P1, PT, R10, UR4, !P0 ;  /* 0x000000040a007c0c */ /* 0x000fe2000c721270 */
[----:B------:R-:W-:Y:S01]  /*e0e0*/  ULDC UR4, c[0x0][0x248] ;  /* 0x0000920000047ab9 */ /* 0x000fe20000000800 */
[C---:B0-----:R-:W-:Y:S02]  /*e0f0*/  VIADD R5, R0.reuse, 0x59 ;  /* 0x0000005900057836 */ /* 0x041fe40000000000 */
[----:B------:R-:W-:Y:S01]  /*e100*/  VIADD R10, R0, 0x5b ;  /* 0x0000005b000a7836 */ /* 0x000fe20000000000 */
[C---:B-1----:R-:W-:Y:S01]  /*e110*/  LEA.HI.X.SX32 R9, R12.reuse, R48, 0x1, P6 ;  /* 0x000000300c097211 */ /* 0x042fe200030f0eff */
[----:B------:R-:W-:Y:S01]  /*e120*/  VIADD R12, R12, UR4 ;  /* 0x000000040c0c7c36 */ /* 0x000fe20008000000 */
[----:B------:R-:W-:Y:S01]  /*e130*/  ULDC UR4, c[0x0][0x22c] ;  /* 0x00008b0000047ab9 */ /* 0x000fe20000000800 */
[----:B------:R-:W-:Y:S01]  /*e140*/  PRMT R7, R30, 0x7632, R7 ;  /* 0x000076321e077816 */ /* 0x000fe20000000007 */
[----:B------:R-:W-:Y:S01]  /*e150*/  VIADD R6, R0, 0x5a ;  /* 0x0000005a00067836 */ /* 0x000fe20000000000 */
[----:B------:R0:W-:Y:S01]  /*e160*/  @P4 STG.E.U16 desc[UR16][R8.64], R30 ;  /* 0x0000001e08004986 */ /* 0x0001e2000c101510 */
[----:B------:R-:W-:-:S02]  /*e170*/  LEA R4, P6, R12, R3, 0x1 ;  /* 0x000000030c047211 */ /* 0x000fc400078c08ff */
[----:B------:R-:W-:Y:S01]  /*e180*/  ISETP.LT.AND P4, PT, R5, UR4, !P0 ;  /* 0x0000000405007c0c */ /* 0x000fe2000c781270 */
[----:B------:R-:W-:Y:S01]  /*e190*/  ULDC UR4, c[0x0][0x248] ;  /* 0x0000920000047ab9 */ /* 0x000fe20000000800 */
[C---:B------:R-:W-:Y:S01]  /*e1a0*/  LEA.HI.X.SX32 R5, R12.reuse, R48, 0x1, P6 ;  /* 0x000000300c057211 */ /* 0x040fe200030f0eff */
[----:B------:R-:W-:Y:S01]  /*e1b0*/  VIADD R12, R12, UR4 ;  /* 0x000000040c0c7c36 */ /* 0x000fe20008000000 */
[----:B------:R-:W-:Y:S01]  /*e1c0*/  ULDC UR4, c[0x0][0x248] ;  /* 0x0000920000047ab9 */ /* 0x000fe20000000800 */
[----:B------:R-:W-:Y:S01]  /*e1d0*/  ISETP.LT.AND P6, PT, R6, UR5, !P0 ;  /* 0x0000000506007c0c */ /* 0x000fe2000c7c1270 */
[----:B------:R-:W-:Y:S01]  /*e1e0*/  ULDC UR5, c[0x0][0x248] ;  /* 0x0000920000057ab9 */ /* 0x000fe20000000800 */
[----:B------:R1:W-:Y:S01]  /*e1f0*/  @P3 STG.E.U16 desc[UR16][R4.64], R7 ;  /* 0x0000000704003986 */ /* 0x0003e2000c101510 */
[C---:B------:R-:W-:Y:S01]  /*e200*/  LEA R6, P3, R12.reuse, R3, 0x1 ;  /* 0x000000030c067211 */ /* 0x040fe200078608ff */
[----:B0-----:R-:W-:Y:S01]  /*e210*/  VIADD R9, R12, UR4 ;  /* 0x000000040c097c36 */ /* 0x001fe20008000000 */
[----:B------:R-:W-:-:S03]  /*e220*/  ULDC UR4, c[0x0][0x22c] ;  /* 0x00008b0000047ab9 */ /* 0x000fc60000000800 */
[C---:B------:R-:W-:Y:S01]  /*e230*/  VIADD R11, R9.reuse, UR5 ;  /* 0x00000005090b7c36 */ /* 0x040fe20008000000 */
[----:B------:R-:W-:Y:S01]  /*e240*/  ULDC UR5, c[0x0][0x22c] ;  /* 0x00008b0000057ab9 */ /* 0x000fe20000000800 */
[-C--:B-1----:R-:W-:Y:S02]  /*e250*/  LEA.HI.X.SX32 R7, R12, R48.reuse, 0x1, P3 ;  /* 0x000000300c077211 */ /* 0x082fe400018f0eff */
[-C--:B------:R-:W-:Y:S02]  /*e260*/  LEA R8, P3, R9, R3.reuse, 0x1 ;  /* 0x0000000309087211 */ /* 0x080fe400078608ff */
[----:B------:R-:W-:Y:S01]  /*e270*/  PRMT R5, R31, 0x7632, R5 ;  /* 0x000076321f057816 */ /* 0x000fe20000000005 */
[----:B------:R-:W-:Y:S01]  /*e280*/  @P5 STG.E.U16 desc[UR16][R6.64], R31 ;  /* 0x0000001f06005986 */ /* 0x000fe2000c101510 */
[----:B------:R-:W-:Y:S02]  /*e290*/  LEA.HI.X.SX32 R9, R9, R48, 0x1, P3 ;  /* 0x0000003009097211 */ /* 0x000fe400018f0eff */
[----:B------:R-:W-:Y:S01]  /*e2a0*/  ISETP.LT.AND P5, PT, R10, UR4, !P0 ;  /* 0x000000040a007c0c */ /* 0x000fe2000c7a1270 */
[----:B------:R-:W-:Y:S01]  /*e2b0*/  VIADD R10, R0, 0x5c ;  /* 0x0000005c000a7836 */ /* 0x000fe20000000000 */
[----:B------:R-:W-:Y:S01]  /*e2c0*/  LEA R4, P3, R11, R3, 0x1 ;  /* 0x000000030b047211 */ /* 0x000fe200078608ff */
[----:B------:R0:W-:Y:S01]  /*e2d0*/  @P2 STG.E.U16 desc[UR16][R8.64], R5 ;  /* 0x0000000508002986 */ /* 0x0001e2000c101510 */
[----:B------:R-:W-:-:S02]  /*e2e0*/  ULDC UR4, c[0x0][0x22c] ;  /* 0x00008b0000047ab9 */ /* 0x000fc40000000800 */
[C---:B0-----:R-:W-:Y:S01]  /*e2f0*/  LEA.HI.X.SX32 R5, R11.reuse, R48, 0x1, P3 ;  /* 0x000000300b057211 */ /* 0x041fe200018f0eff */
[----:B------:R-:W-:Y:S01]  /*e300*/  VIADD R8, R0, 0x5e ;  /* 0x0000005e00087836 */ /* 0x000fe20000000000 */
[----:B------:R-:W-:Y:S01]  /*e310*/  ISETP.LT.AND P3, PT, R10, UR4, !P0 ;  /* 0x000000040a007c0c */ /* 0x000fe2000c761270 */
[----:B------:R-:W-:Y:S01]  /*e320*/  ULDC UR4, c[0x0][0x248] ;  /* 0x0000920000047ab9 */ /* 0x000fe20000000800 */
[----:B------:R-:W-:Y:S01]  /*e330*/  VIADD R10, R0, 0x5d ;  /* 0x0000005d000a7836 */ /* 0x000fe20000000000 */
[----:B--2---:R0:W-:Y:S01]  /*e340*/  @P1 STG.E.U16 desc[UR16][R4.64], R32 ;  /* 0x0000002004001986 */ /* 0x0041e2000c101510 */
[----:B------:R-:W-:Y:S01]  /*e350*/  VIADD R11, R11, UR4 ;  /* 0x000000040b0b7c36 */ /* 0x000fe20008000000 */
[----:B------:R-:W-:Y:S02]  /*e360*/  ULDC UR4, c[0x0][0x22c] ;  /* 0x00008b0000047ab9 */ /* 0x000fe40000000800 */
[----:B------:R-:W-:Y:S01]  /*e370*/  ISETP.LT.AND P2, PT, R10, UR4, !P0 ;  /* 0x000000040a007c0c */ /* 0x000fe2000c741270 */
[----:B------:R-:W-:Y:S01]  /*e380*/  ULDC UR4, c[0x0][0x248] ;  /* 0x0000920000047ab9 */ /* 0x000fe20000000800 */
[----:B------:R-:W-:Y:S01]  /*e390*/  LEA R6, P1, R11, R3, 0x1 ;  /* 0x000000030b067211 */ /* 0x000fe200078208ff */
[----:B------:R-:W-:-:S03]  /*e3a0*/  VIADD R10, R0, 0x5f ;  /* 0x0000005f000a7836 */ /* 0x000fc60000000000 */
[C---:B------:R-:W-:Y:S01]  /*e3b0*/  LEA.HI.X.SX32 R7, R11.reuse, R48, 0x1, P1 ;  /* 0x000000300b077211 */ /* 0x040fe200008f0eff */
[----:B------:R-:W-:Y:S01]  /*e3c0*/  VIADD R11, R11, UR4 ;  /* 0x000000040b0b7c36 */ /* 0x000fe20008000000 */
[----:B0-----:R-:W-:Y:S01]  /*e3d0*/  PRMT R5, R32, 0x7632, R5 ;  /* 0x0000763220057816 */ /* 0x001fe20000000005 */
[----:B------:R-:W-:Y:S01]  /*e3e0*/  ULDC UR4, c[0x0][0x248] ;  /* 0x0000920000047ab9 */ /* 0x000fe20000000800 */
[----:B------:R-:W-:Y:S01]  /*e3f0*/  ISETP.LT.AND P1, PT, R8, UR5, !P0 ;  /* 0x0000000508007c0c */ /* 0x000fe2000c721270 */
[C---:B------:R-:W-:Y:S01]  /*e400*/  VIADD R9, R11.reuse, UR4 ;  /* 0x000000040b097c36 */ /* 0x040fe20008000000 */
[----:B------:R-:W-:Y:S01]  /*e410*/  ULDC UR4, c[0x0][0x248] ;  /* 0x0000920000047ab9 */ /* 0x000fe20000000800 */
[----:B------:R0:W-:Y:S01]  /*e420*/  @P4 STG.E.U16 desc[UR16][R6.64], R5 ;  /* 0x0000000506004986 */ /* 0x0001e2000c101510 */
[----:B------:R-:W-:Y:S01]  /*e430*/  LEA R4, P4, R11, R3, 0x1 ;  /* 0x000000030b047211 */ /* 0x000fe200078808ff */
[----:B------:R-:W-:-:S03]  /*e440*/  ULDC UR5, c[0x0][0x22c] ;  /* 0x00008b0000057ab9 */ /* 0x000fc60000000800 */
[-C--:B0-----:R-:W-:Y:S01]  /*e450*/  LEA.HI.X.SX32 R5, R11, R48.reuse, 0x1, P4 ;  /* 0x000000300b057211 */ /* 0x081fe200020f0eff */
[C---:B------:R-:W-:Y:S01]  /*e460*/  VIADD R11, R9.reuse, UR4 ;  /* 0x00000004090b7c36 */ /* 0x040fe20008000000 */
[-C--:B------:R-:W-:Y:S01]  /*e470*/  LEA R8, P4, R9, R3.reuse, 0x1 ;  /* 0x0000000309087211 */ /* 0x080fe200078808ff */
[----:B------:R-:W-:Y:S01]  /*e480*/  ULDC UR4, c[0x0][0x248] ;  /* 0x0000920000047ab9 */ /* 0x000fe20000000800 */
[----:B------:R-:W-:Y:S01]  /*e490*/  PRMT R7, R33, 0x7632, R7 ;  /* 0x0000763221077816 */ /* 0x000fe20000000007 */
[----:B------:R-:W-:Y:S01]  /*e4a0*/  @P6 STG.E.U16 desc[UR16][R4.64], R33 ;  /* 0x0000002104006986 */ /* 0x000fe2000c101510 */
[-C--:B------:R-:W-:Y:S02]  /*e4b0*/  LEA.HI.X.SX32 R9, R9, R48.reuse, 0x1, P4 ;  /* 0x0000003009097211 */ /* 0x080fe400020f0eff */
[CC--:B------:R-:W-:Y:S02]  /*e4c0*/  LEA R6, P6, R11.reuse, R3.reuse, 0x1 ;  /* 0x000000030b067211 */ /* 0x0c0fe400078c08ff */
[----:B------:R-:W-:Y:S01]  /*e4d0*/  ISETP.LT.AND P4, PT, R10, UR5, !P0 ;  /* 0x000000050a007c0c */ /* 0x000fe2000c781270 */
[----:B------:R0:W-:Y:S01]  /*e4e0*/  @P5 STG.E.U16 desc[UR16][R8.64], R7 ;  /* 0x0000000708005986 */ /* 0x0001e2000c101510 */
[C---:B------:R-:W-:Y:S01]  /*e4f0*/  VIADD R10, R0.reuse, 0x60 ;  /* 0x00000060000a7836 */ /* 0x040fe20000000000 */
[----:B------:R-:W-:Y:S01]  /*e500*/  ULDC UR5, c[0x0][0x22c] ;  /* 0x00008b0000057ab9 */ /* 0x000fe20000000800 */
[CC--:B0-----:R-:W-:Y:S01]  /*e510*/  LEA.HI.X.SX32 R7, R11.reuse, R48.reuse, 0x1, P6 ;  /* 0x000000300b077211 */ /* 0x0c1fe200030f0eff */
[----:B------:R-:W-:Y:S01]  /*e520*/  VIADD R11, R11, UR4 ;  /* 0x000000040b0b7c36 */ /* 0x000fe20008000000 */
[----:B------:R-:W-:Y:S01]  /*e530*/  ULDC UR4, c[0x0][0x248] ;  /* 0x0000920000047ab9 */ /* 0x000fe20000000800 */
[----:B------:R-:W-:Y:S01]  /*e540*/  VIADD R8, R0, 0x61 ;  /* 0x0000006100087836 */ /* 0x000fe20000000000 */
[----:B------:R-:W-:Y:S01]  /*e550*/  ISETP.LT.AND P6, PT, R10, UR5, !P0 ;  /* 0x000000050a007c0c */ /* 0x000fe2000c7c1270 */
[----:B------:R0:W-:Y:S01]  /*e560*/  @P3 STG.E.U16 desc[UR16][R6.64], R34 ;  /* 0x0000002206003986 */ /* 0x0001e2000c101510 */
[CC--:B------:R-:W-:Y:S01]  /*e570*/  LEA R4, P3, R11.reuse, R3.reuse, 0x1 ;  /* 0x000000030b047211 */ /* 0x0c0fe200078608ff */
[C---:B------:R-:W-:Y:S01]  /*e580*/  VIADD R12, R11.reuse, UR4 ;  /* 0x000000040b0c7c36 */ /* 0x040fe20008000000 */
[----:B------:R-:W-:Y:S01]  /*e590*/  ULDC UR5, c[0x0][0x22c] ;  /* 0x00008b0000057ab9 */ /* 0x000fe20000000800 */
[----:B------:R-:W-:Y:S01]  /*e5a0*/  PRMT R9, R34, 0x7632, R9 ;  /* 0x0000763222097816 */ /* 0x000fe20000000009 */
[----:B------:R-:W-:Y:S01]  /*e5b0*/  VIADD R10, R0, 0x62 ;  /* 0x00000062000a7836 */ /* 0x000fe20000000000 */
[----:B------:R-:W-:Y:S01]  /*e5c0*/  LEA.HI.X.SX32 R5, R11, R48, 0x1, P3 ;  /* 0x000000300b057211 */ /* 0x000fe200018f0eff */
[----:B------:R-:W-:Y:S01]  /*e5d0*/  ULDC UR4, c[0x0][0x22c] ;  /* 0x00008b0000047ab9 */ /* 0x000fe20000000800 */
[----:B------:R-:W-:Y:S01]  /*e5e0*/  ISETP.LT.AND P5, PT, R8, UR5, !P0 ;  /* 0x0000000508007c0c */ /* 0x000fe2000c7a1270 */
[----:B------:R-:W-:Y:S01]  /*e5f0*/  ULDC UR5, c[0x0][0x22c] ;  /* 0x00008b0000057ab9 */ /* 0x000fe20000000800 */
[----:B------:R-:W-:Y:S01]  /*e600*/  LEA R8, P3, R12, R3, 0x1 ;  /* 0x000000030c087211 */ /* 0x000fe200078608ff */
[----:B------:R1:W-:Y:S01]  /*e610*/  @P2 STG.E.U16 desc[UR16][R4.64], R9 ;  /* 0x0000000904002986 */ /* 0x0003e2000c101510 */
[----:B0-----:R-:W-:-:S02]  /*e620*/  VIADD R7, R0, 0x63 ;  /* 0x0000006300077836 */ /* 0x001fc40000000000 */
[----:B-1----:R-:W-:Y:S01]  /*e630*/  LEA.HI.X.SX32 R9, R12, R48, 0x1, P3 ;  /* 0x000000300c097211 */ /* 0x002fe200018f0eff */
[----:B------:R-:W-:Y:S01]  /*e640*/  VIADD R4, R0, 0x64 ;  /* 0x0000006400047836 */ /* 0x000fe20000000000 */
[----:B------:R-:W-:Y:S01]  /*e650*/  ISETP.LT.AND P3, PT, R10, UR4, !P0 ;  /* 0x000000040a007c0c */ /* 0x000fe2000c761270 */
[----:B------:R-:W-:Y:S01]  /*e660*/  ULDC UR4, c[0x0][0x248] ;  /* 0x0000920000047ab9 */ /* 0x000fe20000000800 */
[----:B------:R-:W-:Y:S01]  /*e670*/  PRMT R5, R35, 0x7632, R5 ;  /* 0x0000763223057816 */ /* 0x000fe20000000005 */
[----:B------:R-:W-:Y:S01]  /*e680*/  VIADD R12, R12, UR4 ;  /* 0x000000040c0c7c36 */ /* 0x000fe20008000000 */
[----:B------:R0:W-:Y:S01]  /*e690*/  @P1 STG.E.U16 desc[UR16][R8.64], R35 ;  /* 0x0000002308001986 */ /* 0x0001e2000c101510 */
[----:B------:R-:W-:Y:S01]  /*e6a0*/  ULDC UR4, c[0x0][0x22c] ;  /* 0x00008b0000047ab9 */ /* 0x000fe20000000800 */
[----:B------:R-:W-:Y:S01]  /*e6b0*/  VIADD R10, R0, 0x65 ;  /* 0x00000065000a7836 */ /* 0x000fe20000000000 */
[----:B------:R-:W-:Y:S01]  /*e6c0*/  ISETP.LT.AND P2, PT, R7, UR4, !P0 ;  /* 0x0000000407007c0c */ /* 0x000fe2000c741270 */
[----:B------:R-:W-:Y:S01]  /*e6d0*/  ULDC UR4, c[0x0][0x248] ;  /* 0x0000920000047ab9 */ /* 0x000fe20000000800 */
[----:B------:R-:W-:-:S04]  /*e6e0*/  LEA R6, P1, R12, R3, 0x1 ;  /* 0x000000030c067211 */ /* 0x000fc800078208ff */
        /* <DEDUP_REMOVED lines=12> */
[CC--:B------:R-:W-:Y:S02]  /*e7b0*/  LEA R8, P4, R9.reuse, R3.reuse, 0x1 ;  /* 0x0000000309087211 */ /* 0x0c0fe400078808ff */
[----:B------:R-:W-:Y:S01]  /*e7c0*/  PRMT R7, R36, 0x7632, R7 ;  /* 0x0000763224077816 */ /* 0x000fe20000000007 */
[----:B------:R-:W-:Y:S01]  /*e7d0*/  @P6 STG.E.U16 desc[UR16][R4.64], R36 ;  /* 0x0000002404006986 */ /* 0x000fe2000c101510 */
[----:B------:R-:W-:Y:S02]  /*e7e0*/  LEA.HI.X.SX32 R9, R9, R48, 0x1, P4 ;  /* 0x0000003009097211 */ /* 0x000fe400020f0eff */
[----:B------:R-:W-:-:S02]  /*e7f0*/  LEA R6, P6, R11, R3, 0x1 ;  /* 0x000000030b067211 */ /* 0x000fc400078c08ff */
        /* <DEDUP_REMOVED lines=11> */
[----:B------:R-:W-:Y:S01]  /*e8b0*/  VIADD R12, R11, UR4 ;  /* 0x000000040b0c7c36 */ /* 0x000fe20008000000 */
        /* <DEDUP_REMOVED lines=51> */
[----:B------:R-:W-:Y:S01]  /*ebf0*/  PRMT R9, R40, 0x7632, R9 ;  /* 0x0000763228097816 */ /* 0x000fe20000000009 */
[----:B------:R-:W-:Y:S01]  /*ec00*/  ULDC UR5, c[0x0][0x22c] ;  /* 0x00008b0000057ab9 */ /* 0x000fe20000000800 */
[-C--:B------:R-:W-:Y:S01]  /*ec10*/  LEA.HI.X.SX32 R5, R11, R48.reuse, 0x1, P3 ;  /* 0x000000300b057211 */ /* 0x080fe200018f0eff */
[----:B------:R-:W-:Y:S01]  /*ec20*/  VIADD R10, R0, 0x6e ;  /* 0x0000006e000a7836 */ /* 0x000fe20000000000 */
[----:B------:R-:W-:Y:S01]  /*ec30*/  ISETP.LT.AND P3, PT, R8, UR5, !P0 ;  /* 0x0000000508007c0c */ /* 0x000fe2000c761270 */
[----:B------:R-:W-:Y:S01]  /*ec40*/  ULDC UR4, c[0x0][0x22c] ;  /* 0x00008b0000047ab9 */ /* 0x000fe20000000800 */
[-C--:B------:R-:W-:Y:S01]  /*ec50*/  LEA R8, P5, R12, R3.reuse, 0x1 ;  /* 0x000000030c087211 */ /* 0x080fe200078a08ff */
[----:B------:R1:W-:Y:S01]  /*ec60*/  @P2 STG.E.U16 desc[UR16][R4.64], R9 ;  /* 0x0000000904002986 */ /* 0x0003e2000c101510 */
[----:B------:R-:W-:Y:S01]  /*ec70*/  ISETP.LT.AND P2, PT, R10, UR4, !P0 ;  /* 0x000000040a007c0c */ /* 0x000fe2000c741270 */
[----:B------:R-:W-:Y:S01]  /*ec80*/  ULDC UR4, c[0x0][0x248] ;  /* 0x0000920000047ab9 */ /* 0x000fe20000000800 */
[C---:B0-----:R-:W-:Y:S01]  /*ec90*/  VIADD R7, R0.reuse, 0x6f ;  /* 0x0000006f00077836 */ /* 0x041fe20000000000 */
[----:B------:R-:W-:Y:S01]  /*eca0*/  ULDC UR5, c[0x0][0x22c] ;  /* 0x00008b0000057ab9 */ /* 0x000fe20000000800 */
        /* <DEDUP_REMOVED lines=24> */
[----:B------:R0:W-:Y:S01]  /*ee30*/  @P6 STG.E.U16 desc[UR16][R4.64], R42 ;  /* 0x0000002a04006986 */ /* 0x0001e2000c101510 */
[----:B------:R-:W-:Y:S02]  /*ee40*/  LEA.HI.X.SX32 R9, R9, R48, 0x1, P4 ;  /* 0x0000003009097211 */ /* 0x000fe400020f0eff */
[----:B------:R-:W-:-:S02]  /*ee50*/  LEA R6, P4, R11, R3, 0x1 ;  /* 0x000000030b067211 */ /* 0x000fc400078808ff */
[----:B------:R-:W-:Y:S01]  /*ee60*/  ISETP.LT.AND P6, PT, R10, UR5, !P0 ;  /* 0x000000050a007c0c */ /* 0x000fe2000c7c1270 */
[----:B------:R1:W-:Y:S01]  /*ee70*/  @P3 STG.E.U16 desc[UR16][R8.64], R7 ;  /* 0x0000000708003986 */ /* 0x0003e2000c101510 */
[C---:B------:R-:W-:Y:S01]  /*ee80*/  VIADD R10, R0.reuse, 0x72 ;  /* 0x00000072000a7836 */ /* 0x040fe20000000000 */
[----:B------:R-:W-:Y:S01]  /*ee90*/  ULDC UR5, c[0x0][0x22c] ;  /* 0x00008b0000057ab9 */ /* 0x000fe20000000800 */
[----:B0-----:R-:W-:-:S03]  /*eea0*/  VIADD R5, R0, 0x73 ;  /* 0x0000007300057836 */ /* 0x001fc60000000000 */
[----:B------:R-:W-:Y:S01]  /*eeb0*/  ISETP.LT.AND P3, PT, R10, UR5, !P0 ;  /* 0x000000050a007c0c */ /* 0x000fe2000c761270 */
[----:B------:R-:W-:Y:S01]  /*eec0*/  ULDC UR5, c[0x0][0x22c] ;  /* 0x00008b0000057ab9 */ /* 0x000fe20000000800 */
[C---:B------:R-:W-:Y:S01]  /*eed0*/  VIADD R10, R0.reuse, 0x76 ;  /* 0x00000076000a7836 */ /* 0x040fe20000000000 */
[CC--:B-1----:R-:W-:Y:S01]  /*eee0*/  LEA.HI.X.SX32 R7, R11.reuse, R48.reuse, 0x1, P4 ;  /* 0x000000300b077211 */ /* 0x0c2fe200020f0eff */
[----:B------:R-:W-:Y:S01]  /*eef0*/  VIADD R11, R11, UR4 ;  /* 0x000000040b0b7c36 */ /* 0x000fe20008000000 */
[----:B------:R-:W-:Y:S01]  /*ef00*/  ULDC UR4, c[0x0][0x248] ;  /* 0x0000920000047ab9 */ /* 0x000fe20000000800 */
[----:B------:R-:W-:Y:S02]  /*ef10*/  VIADD R8, R0, 0x74 ;  /* 0x0000007400087836 */ /* 0x000fe40000000000 */
[----:B------:R0:W-:Y:S01]  /*ef20*/  @P2 STG.E.U16 desc[UR16][R6.64], R43 ;  /* 0x0000002b06002986 */ /* 0x0001e2000c101510 */
[C---:B------:R-:W-:Y:S01]  /*ef30*/  LEA R4, P4, R11.reuse, R3, 0x1 ;  /* 0x000000030b047211 */ /* 0x040fe200078808ff */
[----:B------:R-:W-:Y:S01]  /*ef40*/  VIADD R9, R11, UR4 ;  /* 0x000000040b097c36 */ /* 0x000fe20008000000 */
[----:B------:R-:W-:Y:S01]  /*ef50*/  ISETP.LT.AND P2, PT, R5, UR5, !P0 ;  /* 0x0000000505007c0c */ /* 0x000fe2000c741270 */
[----:B------:R-:W-:Y:S01]  /*ef60*/  ULDC UR4, c[0x0][0x22c] ;  /* 0x00008b0000047ab9 */ /* 0x000fe20000000800 */
[----:B------:R-:W-:Y:S01]  /*ef70*/  LEA.HI.X.SX32 R5, R11, R48, 0x1, P4 ;  /* 0x000000300b057211 */ /* 0x000fe200020f0eff */
[----:B------:R-:W-:Y:S01]  /*ef80*/  ULDC UR5, c[0x0][0x22c] ;  /* 0x00008b0000057ab9 */ /* 0x000fe20000000800 */
[----:B0-----:R-:W-:-:S02]  /*ef90*/  PRMT R7, R43, 0x7632, R7 ;  /* 0x000076322b077816 */ /* 0x001fc40000000007 */
[----:B------:R-:W-:-:S03]  /*efa0*/  LEA R6, P4, R9, R3, 0x1 ;  /* 0x0000000309067211 */ /* 0x000fc600078808ff */
[----:B------:R0:W-:Y:S01]  /*efb0*/  @P1 STG.E.U16 desc[UR16][R4.64], R7 ;  /* 0x0000000704001986 */ /* 0x0001e2000c101510 */
[----:B------:R-:W-:Y:S01]  /*efc0*/  ISETP.LT.AND P1, PT, R8, UR4, !P0 ;  /* 0x0000000408007c0c */ /* 0x000fe2000c721270 */
[----:B------:R-:W-:Y:S01]  /*efd0*/  ULDC UR4, c[0x0][0x248] ;  /* 0x0000920000047ab9 */ /* 0x000fe20000000800 */
[----:B------:R-:W-:Y:S01]  /*efe0*/  VIADD R8, R0, 0x75 ;  /* 0x0000007500087836 */ /* 0x000fe20000000000 */
[C---:B0-----:R-:W-:Y:S01]  /*eff0*/  LEA.HI.X.SX32 R7, R9.reuse, R48, 0x1, P4 ;  /* 0x0000003009077211 */ /* 0x041fe200020f0eff */
[----:B------:R-:W-:Y:S01]  /*f000*/  VIADD R9, R9, UR4 ;  /* 0x0000000409097c36 */ /* 0x000fe20008000000 */
[----:B------:R-:W-:Y:S02]  /*f010*/  ULDC UR4, c[0x0][0x248] ;  /* 0x0000920000047ab9 */ /* 0x000fe40000000800 */
[----:B------:R-:W-:Y:S01]  /*f020*/  ISETP.LT.AND P4, PT, R8, UR5, !P0 ;  /* 0x0000000508007c0c */ /* 0x000fe2000c781270 */
[----:B------:R-:W-:Y:S01]  /*f030*/  ULDC UR5, c[0x0][0x22c] ;  /* 0x00008b0000057ab9 */ /* 0x000fe20000000800 */
[----:B------:R0:W-:Y:S01]  /*f040*/  @P5 STG.E.U16 desc[UR16][R6.64], R44 ;  /* 0x0000002c06005986 */ /* 0x0001e2000c101510 */
[C---:B------:R-:W-:Y:S01]  /*f050*/  LEA R8, P5, R9.reuse, R3, 0x1 ;  /* 0x0000000309087211 */ /* 0x040fe200078a08ff */
[----:B------:R-:W-:Y:S01]  /*f060*/  VIADD R5, R9, UR4 ;  /* 0x0000000409057c36 */ /* 0x000fe20008000000 */
[----:B------:R-:W-:-:S02]  /*f070*/  ULDC UR4, c[0x0][0x248] ;  /* 0x0000920000047ab9 */ /* 0x000fc40000000800 */
[----:B------:R-:W-:Y:S01]  /*f080*/  LEA.HI.X.SX32 R9, R9, R48, 0x1, P5 ;  /* 0x0000003009097211 */ /* 0x000fe200028f0eff */
[C---:B------:R-:W-:Y:S01]  /*f090*/  VIADD R11, R5.reuse, UR4 ;  /* 0x00000004050b7c36 */ /* 0x040fe20008000000 */
[----:B------:R-:W-:Y:S01]  /*f0a0*/  LEA R4, P5, R5, R3, 0x1 ;  /* 0x0000000305047211 */ /* 0x000fe200078a08ff */
[----:B------:R-:W-:-:S03]  /*f0b0*/  ULDC UR4, c[0x0][0x248] ;  /* 0x0000920000047ab9 */ /* 0x000fc60000000800 */
[----:B------:R-:W-:Y:S02]  /*f0c0*/  LEA.HI.X.SX32 R5, R5, R48, 0x1, P5 ;  /* 0x0000003005057211 */ /* 0x000fe400028f0eff */
[----:B0-----:R-:W-:Y:S02]  /*f0d0*/  PRMT R7, R44, 0x7632, R7 ;  /* 0x000076322c077816 */ /* 0x001fe40000000007 */
[----:B------:R-:W-:-:S03]  /*f0e0*/  LEA R6, P5, R11, R3, 0x1 ;  /* 0x000000030b067211 */ /* 0x000fc600078a08ff */
[----:B------:R0:W-:Y:S01]  /*f0f0*/  @P6 STG.E.U16 desc[UR16][R8.64], R7 ;  /* 0x0000000708006986 */ /* 0x0001e2000c101510 */
[----:B------:R-:W-:Y:S01]  /*f100*/  ISETP.LT.AND P6, PT, R10, UR5, !P0 ;  /* 0x000000050a007c0c */ /* 0x000fe2000c7c1270 */
[----:B------:R-:W-:Y:S01]  /*f110*/  VIADD R10, R0, 0x77 ;  /* 0x00000077000a7836 */ /* 0x000fe20000000000 */
[----:B------:R-:W-:Y:S01]  /*f120*/  ULDC UR5, c[0x0][0x22c] ;  /* 0x00008b0000057ab9 */ /* 0x000fe20000000800 */
[----:B------:R1:W-:Y:S03]  /*f130*/  @P3 STG.E.U16 desc[UR16][R4.64], R45 ;  /* 0x0000002d04003986 */ /* 0x0003e6000c101510 */
[----:B------:R-:W-:Y:S01]  /*f140*/  ISETP.LT.AND P3, PT, R10, UR5, !P0 ;  /* 0x000000050a007c0c */ /* 0x000fe2000c761270 */
[----:B------:R-:W-:Y:S01]  /*f150*/  ULDC UR5, c[0x0][0x22c] ;  /* 0x00008b0000057ab9 */ /* 0x000fe20000000800 */
[CC--:B0-----:R-:W-:Y:S01]  /*f160*/  LEA.HI.X.SX32 R7, R11.reuse, R48.reuse, 0x1, P5 ;  /* 0x000000300b077211 */ /* 0x0c1fe200028f0eff */
[----:B------:R-:W-:Y:S01]  /*f170*/  VIADD R11, R11, UR4 ;  /* 0x000000040b0b7c36 */ /* 0x000fe20008000000 */
[----:B------:R-:W-:Y:S01]  /*f180*/  ULDC UR4, c[0x0][0x248] ;  /* 0x0000920000047ab9 */ /* 0x000fe20000000800 */
[C---:B------:R-:W-:Y:S01]  /*f190*/  VIADD R8, R0.reuse, 0x78 ;  /* 0x0000007800087836 */ /* 0x040fe20000000000 */
[----:B-1----:R-:W-:Y:S01]  /*f1a0*/  PRMT R5, R45, 0x7632, R5 ;  /* 0x000076322d057816 */ /* 0x002fe20000000005 */
[C---:B------:R-:W-:Y:S01]  /*f1b0*/  VIADD R10, R11.reuse, UR4 ;  /* 0x000000040b0a7c36 */ /* 0x040fe20008000000 */
[C---:B------:R-:W-:Y:S01]  /*f1c0*/  LEA R4, P5, R11.reuse, R3, 0x1 ;  /* 0x000000030b047211 */ /* 0x040fe200078a08ff */
[----:B------:R-:W-:Y:S01]  /*f1d0*/  ULDC UR4, c[0x0][0x22c] ;  /* 0x00008b0000047ab9 */ /* 0x000fe20000000800 */
[----:B------:R-:W-:Y:S01]  /*f1e0*/  VIADD R9, R0, 0x7a ;  /* 0x0000007a00097836 */ /* 0x000fe20000000000 */
[----:B------:R0:W-:Y:S01]  /*f1f0*/  @P2 STG.E.U16 desc[UR16][R6.64], R5 ;  /* 0x0000000506002986 */ /* 0x0001e2000c101510 */
[----:B------:R-:W-:Y:S01]  /*f200*/  ISETP.LT.AND P2, PT, R8, UR5, !P0 ;  /* 0x0000000508007c0c */ /* 0x000fe2000c741270 */
[----:B------:R-:W-:Y:S01]  /*f210*/  VIADD R8, R0, 0x79 ;  /* 0x0000007900087836 */ /* 0x000fe20000000000 */
[----:B------:R-:W-:Y:S01]  /*f220*/  ULDC UR5, c[0x0][0x22c] ;  /* 0x00008b0000057ab9 */ /* 0x000fe20000000800 */
[----:B0-----:R-:W-:-:S02]  /*f230*/  LEA.HI.X.SX32 R5, R11, R48, 0x1, P5 ;  /* 0x000000300b057211 */ /* 0x001fc400028f0eff */
[----:B------:R-:W-:Y:S02]  /*f240*/  LEA R6, P5, R10, R3, 0x1 ;  /* 0x000000030a067211 */ /* 0x000fe400078a08ff */
[----:B------:R-:W-:Y:S01]  /*f250*/  PRMT R11, R47, 0x7632, R11 ;  /* 0x000076322f0b7816 */ /* 0x000fe2000000000b */
[----:B------:R0:W-:Y:S01]  /*f260*/  @P1 STG.E.U16 desc[UR16][R4.64], R46 ;  /* 0x0000002e04001986 */ /* 0x0001e2000c101510 */
[----:B------:R-:W-:Y:S01]  /*f270*/  ISETP.LT.AND P1, PT, R8, UR4, !P0 ;  /* 0x0000000408007c0c */ /* 0x000fe2000c721270 */
[----:B------:R-:W-:Y:S01]  /*f280*/  ULDC UR4, c[0x0][0x248] ;  /* 0x0000920000047ab9 */ /* 0x000fe20000000800 */
[C---:B------:R-:W-:Y:S01]  /*f290*/  LEA.HI.X.SX32 R7, R10.reuse, R48, 0x1, P5 ;  /* 0x000000300a077211 */ /* 0x040fe200028f0eff */
[----:B------:R-:W-:Y:S01]  /*f2a0*/  VIADD R10, R10, UR4 ;  /* 0x000000040a0a7c36 */ /* 0x000fe20008000000 */
[----:B------:R-:W-:Y:S02]  /*f2b0*/  ULDC UR4, c[0x0][0x22c] ;  /* 0x00008b0000047ab9 */ /* 0x000fe40000000800 */
[----:B------:R-:W-:Y:S01]  /*f2c0*/  ISETP.LT.AND P5, PT, R9, UR4, !P0 ;  /* 0x0000000409007c0c */ /* 0x000fe2000c7a1270 */
[----:B------:R-:W-:Y:S01]  /*f2d0*/  ULDC UR4, c[0x0][0x248] ;  /* 0x0000920000047ab9 */ /* 0x000fe20000000800 */
[----:B0-----:R-:W-:-:S05]  /*f2e0*/  PRMT R5, R46, 0x7632, R5 ;  /* 0x000076322e057816 */ /* 0x001fca0000000005 */
[----:B------:R0:W-:Y:S01]  /*f2f0*/  @P4 STG.E.U16 desc[UR16][R6.64], R5 ;  /* 0x0000000506004986 */ /* 0x0001e2000c101510 */
[----:B------:R-:W-:-:S04]  /*f300*/  LEA R8, P4, R10, R3, 0x1 ;  /* 0x000000030a087211 */ /* 0x000fc800078808ff */
[CC--:B------:R-:W-:Y:S01]  /*f310*/  LEA.HI.X.SX32 R9, R10.reuse, R48.reuse, 0x1, P4 ;  /* 0x000000300a097211 */ /* 0x0c0fe200020f0eff */
[----:B------:R-:W-:Y:S01]  /*f320*/  VIADD R10, R10, UR4 ;  /* 0x000000040a0a7c36 */ /* 0x000fe20008000000 */
[----:B------:R-:W-:Y:S01]  /*f330*/  ULDC UR4, c[0x0][0x248] ;  /* 0x0000920000047ab9 */ /* 0x000fe20000000800 */
[----:B------:R-:W-:Y:S01]  /*f340*/  ISETP.LT.AND P4, PT, R2, UR5, !P0 ;  /* 0x0000000502007c0c */ /* 0x000fe2000c781270 */
[----:B------:R-:W-:Y:S01]  /*f350*/  VIADD R2, R0, 0x7c ;  /* 0x0000007c00027836 */ /* 0x000fe20000000000 */
[----:B------:R1:W-:Y:S01]  /*f360*/  @P6 STG.E.U16 desc[UR16][R8.64], R47 ;  /* 0x0000002f08006986 */ /* 0x0003e2000c101510 */
[CC--:B------:R-:W-:Y:S01]  /*f370*/  LEA R4, P6, R10.reuse, R3.reuse, 0x1 ;  /* 0x000000030a047211 */ /* 0x0c0fe200078c08ff */
[C---:B0-----:R-:W-:Y:S01]  /*f380*/  VIADD R7, R10.reuse, UR4 ;  /* 0x000000040a077c36 */ /* 0x041fe20008000000 */
[----:B------:R-:W-:Y:S01]  /*f390*/  ULDC UR5, c[0x0][0x248] ;  /* 0x0000920000057ab9 */ /* 0x000fe20000000800 */
[----:B------:R-:W-:Y:S01]  /*f3a0*/  ULDC UR4, c[0x0][0x22c] ;  /* 0x00008b0000047ab9 */ /* 0x000fe20000000800 */
[----:B------:R-:W-:Y:S01]  /*f3b0*/  LEA.HI.X.SX32 R5, R10, R48, 0x1, P6 ;  /* 0x000000300a057211 */ /* 0x000fe200030f0eff */
[C---:B------:R-:W-:Y:S01]  /*f3c0*/  VIADD R10, R7.reuse, UR5 ;  /* 0x00000005070a7c36 */ /* 0x040fe20008000000 */
[----:B------:R-:W-:Y:S01]  /*f3d0*/  LEA R6, P6, R7, R3, 0x1 ;  /* 0x0000000307067211 */ /* 0x000fe200078c08ff */
[----:B------:R-:W-:-:S02]  /*f3e0*/  ULDC UR5, c[0x0][0x248] ;  /* 0x0000920000057ab9 */ /* 0x000fc40000000800 */
[----:B------:R0:W-:Y:S01]  /*f3f0*/  @P3 STG.E.U16 desc[UR16][R4.64], R11 ;  /* 0x0000000b04003986 */ /* 0x0001e2000c101510 */
[----:B------:R-:W-:Y:S01]  /*f400*/  ISETP.LT.AND P3, PT, R2, UR4, !P0 ;  /* 0x0000000402007c0c */ /* 0x000fe2000c761270 */
[----:B------:R-:W-:Y:S01]  /*f410*/  VIADD R2, R0, 0x7d ;  /* 0x0000007d00027836 */ /* 0x000fe20000000000 */
[-C--:B------:R-:W-:Y:S01]  /*f420*/  LEA.HI.X.SX32 R7, R7, R48.reuse, 0x1, P6 ;  /* 0x0000003007077211 */ /* 0x080fe200030f0eff */
[----:B------:R-:W-:Y:S01]  /*f430*/  ULDC UR4, c[0x0][0x22c] ;  /* 0x00008b0000047ab9 */ /* 0x000fe20000000800 */
[----:B-1----:R-:W-:Y:S01]  /*f440*/  LEA R8, P6, R10, R3, 0x1 ;  /* 0x000000030a087211 */ /* 0x002fe200078c08ff */
[----:B------:R-:W-:Y:S02]  /*f450*/  VIADD R0, R0, 0x7f ;  /* 0x0000007f00007836 */ /* 0x000fe40000000000 */
[----:B----4-:R-:W-:Y:S01]  /*f460*/  @P2 STG.E.U16 desc[UR16][R6.64], R16 ;  /* 0x0000001006002986 */ /* 0x010fe2000c101510 */
[----:B------:R-:W-:Y:S01]  /*f470*/  ISETP.LT.AND P2, PT, R2, UR4, !P0 ;  /* 0x0000000402007c0c */ /* 0x000fe2000c741270 */
[----:B------:R-:W-:Y:S01]  /*f480*/  ULDC UR4, c[0x0][0x248] ;  /* 0x0000920000047ab9 */ /* 0x000fe20000000800 */
[C---:B------:R-:W-:Y:S01]  /*f490*/  LEA.HI.X.SX32 R9, R10.reuse, R48, 0x1, P6 ;  /* 0x000000300a097211 */ /* 0x040fe200030f0eff */
[----:B------:R-:W-:Y:S01]  /*f4a0*/  VIADD R10, R10, UR4 ;  /* 0x000000040a0a7c36 */ /* 0x000fe20008000000 */
[----:B------:R-:W-:Y:S01]  /*f4b0*/  ULDC UR4, c[0x0][0x248] ;  /* 0x0000920000047ab9 */ /* 0x000fe20000000800 */
[----:B0-----:R-:W-:-:S02]  /*f4c0*/  PRMT R5, R16, 0x7632, R5 ;  /* 0x0000763210057816 */ /* 0x001fc40000000005 */
[----:B------:R-:W-:Y:S01]  /*f4d0*/  VIADD R2, R10, UR4 ;  /* 0x000000040a027c36 */ /* 0x000fe20008000000 */
[----:B------:R-:W-:Y:S02]  /*f4e0*/  ULDC UR4, c[0x0][0x248] ;  /* 0x0000920000047ab9 */ /* 0x000fe40000000800 */
[----:B------:R0:W-:Y:S01]  /*f4f0*/  @P1 STG.E.U16 desc[UR16][R8.64], R5 ;  /* 0x0000000508001986 */ /* 0x0001e2000c101510 */
[----:B------:R-:W-:Y:S01]  /*f500*/  VIADD R11, R2, UR5 ;  /* 0x00000005020b7c36 */ /* 0x000fe20008000000 */
[----:B------:R-:W-:Y:S01]  /*f510*/  LEA R4, P1, R10, R3, 0x1 ;  /* 0x000000030a047211 */ /* 0x000fe200078208ff */
[----:B------:R-:W-:Y:S02]  /*f520*/  ULDC UR5, c[0x0][0x248] ;  /* 0x0000920000057ab9 */ /* 0x000fe40000000800 */
[----:B------:R-:W-:-:S04]  /*f530*/  VIADD R12, R11, UR6 ;  /* 0x000000060b0c7c36 */ /* 0x000fc80008000000 */
[----:B------:R-:W-:Y:S01]  /*f540*/  VIADD R13, R12, UR4 ;  /* 0x000000040c0d7c36 */ /* 0x000fe20008000000 */
[----:B------:R-:W-:Y:S01]  /*f550*/  ULDC UR4, c[0x0][0x22c] ;  /* 0x00008b0000047ab9 */ /* 0x000fe20000000800 */
[-C--:B0-----:R-:W-:Y:S02]  /*f560*/  LEA R8, P6, R11, R3.reuse, 0x1 ;  /* 0x000000030b087211 */ /* 0x081fe400078c08ff */
[----:B------:R-:W-:Y:S01]  /*f570*/  VIADD R14, R13, UR5 ;  /* 0x000000050d0e7c36 */ /* 0x000fe20008000000 */
[-C--:B------:R-:W-:Y:S02]  /*f580*/  LEA.HI.X.SX32 R5, R10, R48.reuse, 0x1, P1 ;  /* 0x000000300a057211 */ /* 0x080fe400008f0eff */
[-C--:B------:R-:W-:Y:S02]  /*f590*/  LEA R6, P1, R2, R3.reuse, 0x1 ;  /* 0x0000000302067211 */ /* 0x080fe400078208ff */
[----:B------:R-:W-:Y:S01]  /*f5a0*/  LEA.HI.X.SX32 R9, R11, R48, 0x1, P6 ;  /* 0x000000300b097211 */ /* 0x000fe200030f0eff */
[----:B------:R0:W-:Y:S01]  /*f5b0*/  @P5 STG.E.U16 desc[UR16][R4.64], R17 ;  /* 0x0000001104005986 */ /* 0x0001e2000c101510 */
[----:B------:R-:W-:-:S02]  /*f5c0*/  LEA R10, P6, R12, R3, 0x1 ;  /* 0x000000030c0a7211 */ /* 0x000fc400078c08ff */
[-C--:B------:R-:W-:Y:S02]  /*f5d0*/  LEA.HI.X.SX32 R7, R2, R48.reuse, 0x1, P1 ;  /* 0x0000003002077211 */ /* 0x080fe400008f0eff */
[CC--:B------:R-:W-:Y:S02]  /*f5e0*/  LEA R2, P1, R13.reuse, R3.reuse, 0x1 ;  /* 0x000000030d027211 */ /* 0x0c0fe400078208ff */
[-C--:B------:R-:W-:Y:S02]  /*f5f0*/  LEA.HI.X.SX32 R11, R12, R48.reuse, 0x1, P6 ;  /* 0x000000300c0b7211 */ /* 0x080fe400030f0eff */
[----:B------:R-:W-:Y:S02]  /*f600*/  LEA R12, P6, R14, R3, 0x1 ;  /* 0x000000030e0c7211 */ /* 0x000fe400078c08ff */
[----:B------:R-:W-:Y:S02]  /*f610*/  LEA.HI.X.SX32 R3, R13, R48, 0x1, P1 ;  /* 0x000000300d037211 */ /* 0x000fe400008f0eff */
[----:B------:R-:W-:-:S02]  /*f620*/  ISETP.LT.AND P1, PT, R15, UR7, !P0 ;  /* 0x000000070f007c0c */ /* 0x000fc4000c721270 */
[----:B------:R-:W-:Y:S02]  /*f630*/  ISETP.LT.AND P0, PT, R0, UR4, !P0 ;  /* 0x0000000400007c0c */ /* 0x000fe4000c701270 */
[----:B------:R-:W-:Y:S02]  /*f640*/  PRMT R0, R17, 0x7632, R0 ;  /* 0x0000763211007816 */ /* 0x000fe40000000000 */
[----:B0-----:R-:W-:Y:S02]  /*f650*/  PRMT R5, R18, 0x7632, R5 ;  /* 0x0000763212057816 */ /* 0x001fe40000000005 */
[----:B------:R-:W-:Y:S01]  /*f660*/  LEA.HI.X.SX32 R13, R14, R48, 0x1, P6 ;  /* 0x000000300e0d7211 */ /* 0x000fe200030f0eff */
[----:B------:R0:W-:Y:S04]  /*f670*/  @P4 STG.E.U16 desc[UR16][R6.64], R0 ;  /* 0x0000000006004986 */ /* 0x0001e8000c101510 */
[----:B------:R0:W-:Y:S04]  /*f680*/  @P3 STG.E.U16 desc[UR16][R8.64], R18 ;  /* 0x0000001208003986 */ /* 0x0001e8000c101510 */
[----:B------:R0:W-:Y:S04]  /*f690*/  @P2 STG.E.U16 desc[UR16][R10.64], R5 ;  /* 0x000000050a002986 */ /* 0x0001e8000c101510 */
[----:B------:R0:W-:Y:S01]  /*f6a0*/  @P1 STG.E.U16 desc[UR16][R2.64], R19 ;  /* 0x0000001302001986 */ /* 0x0001e2000c101510 */
[----:B------:R-:W-:Y:S05]  /*f6b0*/  @!P0 EXIT ;  /* 0x000000000000894d */ /* 0x000fea0003800000 */
[----:B0-----:R-:W-:-:S05]  /*f6c0*/  PRMT R6, R19, 0x7632, R6 ;  /* 0x0000763213067816 */ /* 0x001fca0000000006 */
[----:B------:R-:W-:Y:S01]  /*f6d0*/  STG.E.U16 desc[UR16][R12.64], R6 ;  /* 0x000000060c007986 */ /* 0x000fe2000c101510 */
[----:B------:R-:W-:Y:S05]  /*f6e0*/  EXIT ;  /* 0x000000000000794d */ /* 0x000fea0003800000 */
.L_x_2:
[----:B------:R-:W-:-:S00]  /*f6f0*/  BRA `(.L_x_2) ;  /* 0xfffffffc00fc7947 */ /* 0x000fc0000383ffff */
[----:B------:R-:W-:-:S00]  /*f700*/  NOP ;  /* 0x0000000000007918 */ /* 0x000fc00000000000 */
[----:B------:R-:W-:-:S00]  /*f710*/  NOP ;  /* 0x0000000000007918 */ /* 0x000fc00000000000 */
[----:B------:R-:W-:-:S00]  /*f720*/  NOP ;  /* 0x0000000000007918 */ /* 0x000fc00000000000 */
[----:B------:R-:W-:-:S00]  /*f730*/  NOP ;  /* 0x0000000000007918 */ /* 0x000fc00000000000 */
[----:B------:R-:W-:-:S00]  /*f740*/  NOP ;  /* 0x0000000000007918 */ /* 0x000fc00000000000 */
[----:B------:R-:W-:-:S00]  /*f750*/  NOP ;  /* 0x0000000000007918 */ /* 0x000fc00000000000 */
[----:B------:R-:W-:-:S00]  /*f760*/  NOP ;  /* 0x0000000000007918 */ /* 0x000fc00000000000 */
[----:B------:R-:W-:-:S00]  /*f770*/  NOP ;  /* 0x0000000000007918 */ /* 0x000fc00000000000 */
.L_x_3:


//--------------------- .nv.shared.matmul_kernel  --------------------------
	.section	.nv.shared.matmul_kernel,"aw",@nobits
	.sectionflags	@""
	.align	16
	.zero		1024


//--------------------- .nv.shared.reserved.0     --------------------------
	.section	.nv.shared.reserved.0,"aw",@nobits
	.weak		__nv_reservedSMEM_offset_0_alias
	.size		__nv_reservedSMEM_offset_0_alias, 0, 0
	.other		__nv_reservedSMEM_offset_0_alias,@"STO_CUDA_RESERVED_SHARED STV_DEFAULT"
__nv_reservedSMEM_offset_0_alias:
	.zero		0


//--------------------- .nv.constant0.matmul_kernel --------------------------
	.section	.nv.constant0.matmul_kernel,"a",@progbits
	.sectionflags	@""
	.align	4
.nv.constant0.matmul_kernel:
	.zero		608


//--------------------- SYMBOLS --------------------------

	.type		.nv.reservedSmem.offset0,@object
	.size		.nv.reservedSmem.offset0,0x4
